	.target	sm_90a

	.elftype	@"ET_EXEC"


//--------------------- .note.nv.tkinfo           --------------------------
	.section	.note.nv.tkinfo,"",@"SHT_NOTE"
	.sectionflags	@"SHF_NOTE_NV_TKINFO"
	.tkinfo
        /*0018*/ 	.word	0x00000002
        /*0030*/ 	.string	""
        /*0030*/ 	.string	"ptxas"
        /*0030*/ 	.string	"Cuda compilation tools, release 13.0, V13.0.88"
        /*0030*/ 	.string	"Build cuda_13.0.r13.0/compiler.36424714_0"
        /*0030*/ 	.string	"-arch sm_90a -m 64 "



//--------------------- .note.nv.cuinfo           --------------------------
	.section	.note.nv.cuinfo,"",@"SHT_NOTE"
	.sectionflags	@"SHF_NOTE_NV_CUINFO"
        /*0018*/ 	.short	0x0002
        /*001a*/ 	.short	0x005a
        /*001c*/ 	.short	0x0082
	.zero		2


//--------------------- .nv.info                  --------------------------
	.section	.nv.info,"",@"SHT_CUDA_INFO"
	.align	4


	//----- nvinfo : EIATTR_REGCOUNT
	.align		4
        /*0000*/ 	.byte	0x04, 0x2f
        /*0002*/ 	.short	(.L_15 - .L_14)
	.align		4
.L_14:
        /*0004*/ 	.word	index@(_ZN7cutlass13device_kernelINS_4gemm6kernel13GemmUniversalIN4cute5tupleIJiiiiEEENS1_10collective13CollectiveMmaINS1_34MainloopSm90TmaGmmaWarpSpecializedILi18ENS5_IJNS4_1CILi2EEENSA_ILi1EEESC_EEENS1_35KernelTmaWarpSpecializedCooperativeEEENS5_IJNSA_ILi192EEENSA_ILi8EEENSA_ILi64EEEEEEaNS5_IJlSC_lEEEaSK_NS4_8TiledMMAINS4_8MMA_AtomIJNS4_4SM904GMMA25MMA_64x8x32_S32S8S8_SS_TNEEEENS4_6LayoutISD_NS5_IJSC_NSA_ILi0EEESS_EEEEENS5_IJNS4_10UnderscoreESV_SV_EEEEENS4_13SM90_TMA_LOADENS4_14ComposedLayoutINS4_7SwizzleILi2ELi4ELi3EEENS4_18smem_ptr_flag_bitsILi8EEENSR_INS5_IJSH_SI_EEENS5_IJSI_SC_EEEEEEEvNS4_8identityENS4_23SM90_TMA_LOAD_MULTICASTES17_vS18_EENS_8epilogue10collective6detail29Sm90TmaWarpSpecializedAdapterINS1C_15DefaultEpilogueIaSK_SK_NS1B_6thread17LinearCombinationIaLi1EiiLNS1G_9ScaleType4KindE0ELNS_15FloatRoundStyleE2EaEENS1_15EpilogueDefaultEEEEEvvEEEEvNT_6ParamsE)
        /*0008*/ 	.word	0x000000a8


	//----- nvinfo : EIATTR_FRAME_SIZE
	.align		4
.L_15:
        /*000c*/ 	.byte	0x04, 0x11
        /*000e*/ 	.short	(.L_17 - .L_16)
	.align		4
.L_16:
        /*0010*/ 	.word	index@(_ZN7cutlass13device_kernelINS_4gemm6kernel13GemmUniversalIN4cute5tupleIJiiiiEEENS1_10collective13CollectiveMmaINS1_34MainloopSm90TmaGmmaWarpSpecializedILi18ENS5_IJNS4_1CILi2EEENSA_ILi1EEESC_EEENS1_35KernelTmaWarpSpecializedCooperativeEEENS5_IJNSA_ILi192EEENSA_ILi8EEENSA_ILi64EEEEEEaNS5_IJlSC_lEEEaSK_NS4_8TiledMMAINS4_8MMA_AtomIJNS4_4SM904GMMA25MMA_64x8x32_S32S8S8_SS_TNEEEENS4_6LayoutISD_NS5_IJSC_NSA_ILi0EEESS_EEEEENS5_IJNS4_10UnderscoreESV_SV_EEEEENS4_13SM90_TMA_LOADENS4_14ComposedLayoutINS4_7SwizzleILi2ELi4ELi3EEENS4_18smem_ptr_flag_bitsILi8EEENSR_INS5_IJSH_SI_EEENS5_IJSI_SC_EEEEEEEvNS4_8identityENS4_23SM90_TMA_LOAD_MULTICASTES17_vS18_EENS_8epilogue10collective6detail29Sm90TmaWarpSpecializedAdapterINS1C_15DefaultEpilogueIaSK_SK_NS1B_6thread17LinearCombinationIaLi1EiiLNS1G_9ScaleType4KindE0ELNS_15FloatRoundStyleE2EaEENS1_15EpilogueDefaultEEEEEvvEEEEvNT_6ParamsE)
        /*0014*/ 	.word	0x00000000


	//----- nvinfo : EIATTR_MIN_STACK_SIZE
	.align		4
.L_17:
        /*0018*/ 	.byte	0x04, 0x12
        /*001a*/ 	.short	(.L_19 - .L_18)
	.align		4
.L_18:
        /*001c*/ 	.word	index@(_ZN7cutlass13device_kernelINS_4gemm6kernel13GemmUniversalIN4cute5tupleIJiiiiEEENS1_10collective13CollectiveMmaINS1_34MainloopSm90TmaGmmaWarpSpecializedILi18ENS5_IJNS4_1CILi2EEENSA_ILi1EEESC_EEENS1_35KernelTmaWarpSpecializedCooperativeEEENS5_IJNSA_ILi192EEENSA_ILi8EEENSA_ILi64EEEEEEaNS5_IJlSC_lEEEaSK_NS4_8TiledMMAINS4_8MMA_AtomIJNS4_4SM904GMMA25MMA_64x8x32_S32S8S8_SS_TNEEEENS4_6LayoutISD_NS5_IJSC_NSA_ILi0EEESS_EEEEENS5_IJNS4_10UnderscoreESV_SV_EEEEENS4_13SM90_TMA_LOADENS4_14ComposedLayoutINS4_7SwizzleILi2ELi4ELi3EEENS4_18smem_ptr_flag_bitsILi8EEENSR_INS5_IJSH_SI_EEENS5_IJSI_SC_EEEEEEEvNS4_8identityENS4_23SM90_TMA_LOAD_MULTICASTES17_vS18_EENS_8epilogue10collective6detail29Sm90TmaWarpSpecializedAdapterINS1C_15DefaultEpilogueIaSK_SK_NS1B_6thread17LinearCombinationIaLi1EiiLNS1G_9ScaleType4KindE0ELNS_15FloatRoundStyleE2EaEENS1_15EpilogueDefaultEEEEEvvEEEEvNT_6ParamsE)
        /*0020*/ 	.word	0x00000000
.L_19:


//--------------------- .nv.compat                --------------------------
	.section	.nv.compat,"",@"SHT_CUDA_COMPAT_INFO"
	.align	4
        /*0000*/ 	.byte	0x02, 0x09, 0x01, 0x00, 0x02, 0x02, 0x04, 0x00, 0x02, 0x05, 0x05, 0x00, 0x03, 0x07, 0x01, 0x01
        /*0010*/ 	.byte	0x02, 0x03, 0x01, 0x00, 0x02, 0x06, 0x01, 0x00, 0x04, 0x0b, 0x08, 0x00, 0x00, 0x00, 0x00, 0x00
        /*0020*/ 	.byte	0x00, 0x00, 0x00, 0x00


//--------------------- .nv.info._ZN7cutlass13device_kernelINS_4gemm6kernel13GemmUniversalIN4cute5tupleIJiiiiEEENS1_10collective13CollectiveMmaINS1_34MainloopSm90TmaGmmaWarpSpecializedILi18ENS5_IJNS4_1CILi2EEENSA_ILi1EEESC_EEENS1_35KernelTmaWarpSpecializedCooperativeEEENS5_IJNSA_ILi192EEENSA_ILi8EEENSA_ILi64EEEEEEaNS5_IJlSC_lEEEaSK_NS4_8TiledMMAINS4_8MMA_AtomIJNS4_4SM904GMMA25MMA_64x8x32_S32S8S8_SS_TNEEEENS4_6LayoutISD_NS5_IJSC_NSA_ILi0EEESS_EEEEENS5_IJNS4_10UnderscoreESV_SV_EEEEENS4_13SM90_TMA_LOADENS4_14ComposedLayoutINS4_7SwizzleILi2ELi4ELi3EEENS4_18smem_ptr_flag_bitsILi8EEENSR_INS5_IJSH_SI_EEENS5_IJSI_SC_EEEEEEEvNS4_8identityENS4_23SM90_TMA_LOAD_MULTICASTES17_vS18_EENS_8epilogue10collective6detail29Sm90TmaWarpSpecializedAdapterINS1C_15DefaultEpilogueIaSK_SK_NS1B_6thread17LinearCombinationIaLi1EiiLNS1G_9ScaleType4KindE0ELNS_15FloatRoundStyleE2EaEENS1_15EpilogueDefaultEEEEEvvEEEEvNT_6ParamsE --------------------------
	.section	.nv.info._ZN7cutlass13device_kernelINS_4gemm6kernel13GemmUniversalIN4cute5tupleIJiiiiEEENS1_10collective13CollectiveMmaINS1_34MainloopSm90TmaGmmaWarpSpecializedILi18ENS5_IJNS4_1CILi2EEENSA_ILi1EEESC_EEENS1_35KernelTmaWarpSpecializedCooperativeEEENS5_IJNSA_ILi192EEENSA_ILi8EEENSA_ILi64EEEEEEaNS5_IJlSC_lEEEaSK_NS4_8TiledMMAINS4_8MMA_AtomIJNS4_4SM904GMMA25MMA_64x8x32_S32S8S8_SS_TNEEEENS4_6LayoutISD_NS5_IJSC_NSA_ILi0EEESS_EEEEENS5_IJNS4_10UnderscoreESV_SV_EEEEENS4_13SM90_TMA_LOADENS4_14ComposedLayoutINS4_7SwizzleILi2ELi4ELi3EEENS4_18smem_ptr_flag_bitsILi8EEENSR_INS5_IJSH_SI_EEENS5_IJSI_SC_EEEEEEEvNS4_8identityENS4_23SM90_TMA_LOAD_MULTICASTES17_vS18_EENS_8epilogue10collective6detail29Sm90TmaWarpSpecializedAdapterINS1C_15DefaultEpilogueIaSK_SK_NS1B_6thread17LinearCombinationIaLi1EiiLNS1G_9ScaleType4KindE0ELNS_15FloatRoundStyleE2EaEENS1_15EpilogueDefaultEEEEEvvEEEEvNT_6ParamsE,"",@"SHT_CUDA_INFO"
	.sectionflags	@""
	.align	4


	//----- nvinfo : EIATTR_CUDA_API_VERSION
	.align		4
        /*0000*/ 	.byte	0x04, 0x37
        /*0002*/ 	.short	(.L_21 - .L_20)
.L_20:
        /*0004*/ 	.word	0x00000082


	//----- nvinfo : EIATTR_KPARAM_INFO
	.align		4
.L_21:
        /*0008*/ 	.byte	0x04, 0x17
        /*000a*/ 	.short	(.L_23 - .L_22)
.L_22:
        /*000c*/ 	.word	0x00000000
        /*0010*/ 	.short	0x0000
        /*0012*/ 	.short	0x0070
        /*0014*/ 	.byte	0x00, 0xf0, 0x01, 0x10


	//----- nvinfo : EIATTR_SPARSE_MMA_MASK
	.align		4
.L_23:
        /*0018*/ 	.byte	0x03, 0x50
        /*001a*/ 	.short	0x0000


	//----- nvinfo : EIATTR_MAXREG_COUNT
	.align		4
        /*001c*/ 	.byte	0x03, 0x1b
        /*001e*/ 	.short	0x00a8


	//----- nvinfo : EIATTR_NUM_BARRIERS
	.align		4
        /*0020*/ 	.byte	0x02, 0x4c
        /*0022*/ 	.byte	0x01
	.zero		1


	//----- nvinfo : EIATTR_EXTERNS
	.align		4
        /*0024*/ 	.byte	0x04, 0x0f
        /*0026*/ 	.short	(.L_25 - .L_24)


	//   ....[0]....
	.align		4
.L_24:
        /*0028*/ 	.word	index@(__assertfail)


	//----- nvinfo : EIATTR_MERCURY_ISA_VERSION
	.align		4
.L_25:
        /*002c*/ 	.byte	0x03, 0x5f
        /*002e*/ 	.short	0x0101


	//----- nvinfo : EIATTR_INT_WARP_WIDE_INSTR_OFFSETS
	.align		4
        /*0030*/ 	.byte	0x04, 0x31
        /*0032*/ 	.short	(.L_27 - .L_26)


	//   ....[0]....
.L_26:
        /*0034*/ 	.word	0x000006a0


	//   ....[1]....
        /*0038*/ 	.word	0x000006d0


	//   ....[2]....
        /*003c*/ 	.word	0x00000870


	//----- nvinfo : EIATTR_COOP_GROUP_MASK_REGIDS
	.align		4
.L_27:
        /*0040*/ 	.byte	0x04, 0x29
        /*0042*/ 	.short	(.L_29 - .L_28)


	//   ....[0]....
.L_28:
        /*0044*/ 	.word	0xffffffff


	//   ....[1]....
        /*0048*/ 	.word	0xffffffff


	//   ....[2]....
        /*004c*/ 	.word	0xffffffff


	//   ....[3]....
        /*0050*/ 	.word	0xffffffff


	//   ....[4]....
        /*0054*/ 	.word	0xffffffff


	//   ....[5]....
        /*0058*/ 	.word	0xffffffff


	//----- nvinfo : EIATTR_COOP_GROUP_INSTR_OFFSETS
	.align		4
.L_29:
        /*005c*/ 	.byte	0x04, 0x28
        /*005e*/ 	.short	(.L_31 - .L_30)


	//   ....[0]....
.L_30:
        /*0060*/ 	.word	0x00000060


	//   ....[1]....
        /*0064*/ 	.word	0x00000070


	//   ....[2]....
        /*0068*/ 	.word	0x00000130


	//   ....[3]....
        /*006c*/ 	.word	0x000004c0


	//   ....[4]....
        /*0070*/ 	.word	0x000009f0


	//   ....[5]....
        /*0074*/ 	.word	0x00001600


	//----- nvinfo : EIATTR_REG_RECONFIG
	.align		4
.L_31:
        /*0078*/ 	.byte	0x01, 0x54
	.zero		2


	//----- nvinfo : EIATTR_SYSCALL_OFFSETS
	.align		4
        /*007c*/ 	.byte	0x04, 0x46
        /*007e*/ 	.short	(.L_33 - .L_32)


	//   ....[0]....
.L_32:
        /*0080*/ 	.word	0x000017f0


	//----- nvinfo : EIATTR_MBARRIER_INSTR_OFFSETS
	.align		4
.L_33:
        /*0084*/ 	.byte	0x04, 0x39
        /*0086*/ 	.short	(.L_35 - .L_34)


	//   ....[0]....
.L_34:
        /*0088*/ 	.word	0x00000250
        /*008c*/ 	.word	0x000000ff
        /*0090*/ 	.word	0x00000000
        /*0094*/ 	.short	0x0100
        /*0096*/ 	.byte	0x08
	.zero		1


	//   ....[1]....
        /*0098*/ 	.word	0x00000260
        /*009c*/ 	.word	0x000000ff
        /*00a0*/ 	.word	0x00000090
        /*00a4*/ 	.short	0x0100
        /*00a6*/ 	.byte	0x08
	.zero		1


	//   ....[2]....
        /*00a8*/ 	.word	0x00000270
        /*00ac*/ 	.word	0x000000ff
        /*00b0*/ 	.word	0x00000008
        /*00b4*/ 	.short	0x0100
        /*00b6*/ 	.byte	0x08
	.zero		1


	//   ....[3]....
        /*00b8*/ 	.word	0x00000280
        /*00bc*/ 	.word	0x000000ff
        /*00c0*/ 	.word	0x00000098
        /*00c4*/ 	.short	0x0100
        /*00c6*/ 	.byte	0x08
	.zero		1


	//   ....[4]....
        /*00c8*/ 	.word	0x00000290
        /*00cc*/ 	.word	0x000000ff
        /*00d0*/ 	.word	0x00000010
        /*00d4*/ 	.short	0x0100
        /*00d6*/ 	.byte	0x08
	.zero		1


	//   ....[5]....
        /*00d8*/ 	.word	0x000002a0
        /*00dc*/ 	.word	0x000000ff
        /*00e0*/ 	.word	0x000000a0
        /*00e4*/ 	.short	0x0100
        /*00e6*/ 	.byte	0x08
	.zero		1


	//   ....[6]....
        /*00e8*/ 	.word	0x000002b0
        /*00ec*/ 	.word	0x000000ff
        /*00f0*/ 	.word	0x00000018
        /*00f4*/ 	.short	0x0100
        /*00f6*/ 	.byte	0x08
	.zero		1


	//   ....[7]....
        /*00f8*/ 	.word	0x000002c0
        /*00fc*/ 	.word	0x000000ff
        /*0100*/ 	.word	0x000000a8
        /*0104*/ 	.short	0x0100
        /*0106*/ 	.byte	0x08
	.zero		1


	//   ....[8]....
        /*0108*/ 	.word	0x000002d0
        /*010c*/ 	.word	0x000000ff
        /*0110*/ 	.word	0x00000020
        /*0114*/ 	.short	0x0100
        /*0116*/ 	.byte	0x08
	.zero		1


	//   ....[9]....
        /*0118*/ 	.word	0x000002e0
        /*011c*/ 	.word	0x000000ff
        /*0120*/ 	.word	0x000000b0
        /*0124*/ 	.short	0x0100
        /*0126*/ 	.byte	0x08
	.zero		1


	//   ....[10]....
        /*0128*/ 	.word	0x000002f0
        /*012c*/ 	.word	0x000000ff
        /*0130*/ 	.word	0x00000028
        /*0134*/ 	.short	0x0100
        /*0136*/ 	.byte	0x08
	.zero		1


	//   ....[11]....
        /*0138*/ 	.word	0x00000300
        /*013c*/ 	.word	0x000000ff
        /*0140*/ 	.word	0x000000b8
        /*0144*/ 	.short	0x0100
        /*0146*/ 	.byte	0x08
	.zero		1


	//   ....[12]....
        /*0148*/ 	.word	0x00000310
        /*014c*/ 	.word	0x000000ff
        /*0150*/ 	.word	0x00000030
        /*0154*/ 	.short	0x0100
        /*0156*/ 	.byte	0x08
	.zero		1


	//   ....[13]....
        /*0158*/ 	.word	0x00000320
        /*015c*/ 	.word	0x000000ff
        /*0160*/ 	.word	0x000000c0
        /*0164*/ 	.short	0x0100
        /*0166*/ 	.byte	0x08
	.zero		1


	//   ....[14]....
        /*0168*/ 	.word	0x00000330
        /*016c*/ 	.word	0x000000ff
        /*0170*/ 	.word	0x00000038
        /*0174*/ 	.short	0x0100
        /*0176*/ 	.byte	0x08
	.zero		1


	//   ....[15]....
        /*0178*/ 	.word	0x00000340
        /*017c*/ 	.word	0x000000ff
        /*0180*/ 	.word	0x000000c8
        /*0184*/ 	.short	0x0100
        /*0186*/ 	.byte	0x08
	.zero		1


	//   ....[16]....
        /*0188*/ 	.word	0x00000350
        /*018c*/ 	.word	0x000000ff
        /*0190*/ 	.word	0x00000040
        /*0194*/ 	.short	0x0100
        /*0196*/ 	.byte	0x08
	.zero		1


	//   ....[17]....
        /*0198*/ 	.word	0x00000360
        /*019c*/ 	.word	0x000000ff
        /*01a0*/ 	.word	0x000000d0
        /*01a4*/ 	.short	0x0100
        /*01a6*/ 	.byte	0x08
	.zero		1


	//   ....[18]....
        /*01a8*/ 	.word	0x00000370
        /*01ac*/ 	.word	0x000000ff
        /*01b0*/ 	.word	0x00000048
        /*01b4*/ 	.short	0x0100
        /*01b6*/ 	.byte	0x08
	.zero		1


	//   ....[19]....
        /*01b8*/ 	.word	0x00000380
        /*01bc*/ 	.word	0x000000ff
        /*01c0*/ 	.word	0x000000d8
        /*01c4*/ 	.short	0x0100
        /*01c6*/ 	.byte	0x08
	.zero		1


	//   ....[20]....
        /*01c8*/ 	.word	0x00000390
        /*01cc*/ 	.word	0x000000ff
        /*01d0*/ 	.word	0x00000050
        /*01d4*/ 	.short	0x0100
        /*01d6*/ 	.byte	0x08
	.zero		1


	//   ....[21]....
        /*01d8*/ 	.word	0x000003a0
        /*01dc*/ 	.word	0x000000ff
        /*01e0*/ 	.word	0x000000e0
        /*01e4*/ 	.short	0x0100
        /*01e6*/ 	.byte	0x08
	.zero		1


	//   ....[22]....
        /*01e8*/ 	.word	0x000003b0
        /*01ec*/ 	.word	0x000000ff
        /*01f0*/ 	.word	0x00000058
        /*01f4*/ 	.short	0x0100
        /*01f6*/ 	.byte	0x08
	.zero		1


	//   ....[23]....
        /*01f8*/ 	.word	0x000003c0
        /*01fc*/ 	.word	0x000000ff
        /*0200*/ 	.word	0x000000e8
        /*0204*/ 	.short	0x0100
        /*0206*/ 	.byte	0x08
	.zero		1


	//   ....[24]....
        /*0208*/ 	.word	0x000003d0
        /*020c*/ 	.word	0x000000ff
        /*0210*/ 	.word	0x00000060
        /*0214*/ 	.short	0x0100
        /*0216*/ 	.byte	0x08
	.zero		1


	//   ....[25]....
        /*0218*/ 	.word	0x000003e0
        /*021c*/ 	.word	0x000000ff
        /*0220*/ 	.word	0x000000f0
        /*0224*/ 	.short	0x0100
        /*0226*/ 	.byte	0x08
	.zero		1


	//   ....[26]....
        /*0228*/ 	.word	0x000003f0
        /*022c*/ 	.word	0x000000ff
        /*0230*/ 	.word	0x00000068
        /*0234*/ 	.short	0x0100
        /*0236*/ 	.byte	0x08
	.zero		1


	//   ....[27]....
        /*0238*/ 	.word	0x00000400
        /*023c*/ 	.word	0x000000ff
        /*0240*/ 	.word	0x000000f8
        /*0244*/ 	.short	0x0100
        /*0246*/ 	.byte	0x08
	.zero		1


	//   ....[28]....
        /*0248*/ 	.word	0x00000410
        /*024c*/ 	.word	0x000000ff
        /*0250*/ 	.word	0x00000070
        /*0254*/ 	.short	0x0100
        /*0256*/ 	.byte	0x08
	.zero		1


	//   ....[29]....
        /*0258*/ 	.word	0x00000420
        /*025c*/ 	.word	0x000000ff
        /*0260*/ 	.word	0x00000100
        /*0264*/ 	.short	0x0100
        /*0266*/ 	.byte	0x08
	.zero		1


	//   ....[30]....
        /*0268*/ 	.word	0x00000430
        /*026c*/ 	.word	0x000000ff
        /*0270*/ 	.word	0x00000078
        /*0274*/ 	.short	0x0100
        /*0276*/ 	.byte	0x08
	.zero		1


	//   ....[31]....
        /*0278*/ 	.word	0x00000440
        /*027c*/ 	.word	0x000000ff
        /*0280*/ 	.word	0x00000108
        /*0284*/ 	.short	0x0100
        /*0286*/ 	.byte	0x08
	.zero		1


	//   ....[32]....
        /*0288*/ 	.word	0x00000450
        /*028c*/ 	.word	0x000000ff
        /*0290*/ 	.word	0x00000080
        /*0294*/ 	.short	0x0100
        /*0296*/ 	.byte	0x08
	.zero		1


	//   ....[33]....
        /*0298*/ 	.word	0x00000460
        /*029c*/ 	.word	0x000000ff
        /*02a0*/ 	.word	0x00000110
        /*02a4*/ 	.short	0x0100
        /*02a6*/ 	.byte	0x08
	.zero		1


	//   ....[34]....
        /*02a8*/ 	.word	0x00000470
        /*02ac*/ 	.word	0x000000ff
        /*02b0*/ 	.word	0x00000088
        /*02b4*/ 	.short	0x0100
        /*02b6*/ 	.byte	0x08
	.zero		1


	//   ....[35]....
        /*02b8*/ 	.word	0x00000480
        /*02bc*/ 	.word	0x000000ff
        /*02c0*/ 	.word	0x00000118
        /*02c4*/ 	.short	0x0100
        /*02c6*/ 	.byte	0x08
	.zero		1


	//   ....[36]....
        /*02c8*/ 	.word	0x000008f0
        /*02cc*/ 	.word	0x000000ff
        /*02d0*/ 	.word	0x00000130
        /*02d4*/ 	.short	0x0100
        /*02d6*/ 	.byte	0x06
	.zero		1


	//   ....[37]....
        /*02d8*/ 	.word	0x00000980
        /*02dc*/ 	.word	0x000000ff
        /*02e0*/ 	.word	0x00000138
        /*02e4*/ 	.short	0x0100
        /*02e6*/ 	.byte	0x06
	.zero		1


	//   ....[38]....
        /*02e8*/ 	.word	0x00001870
        /*02ec*/ 	.word	0x00000003
        /*02f0*/ 	.word	0x00000000
        /*02f4*/ 	.short	0x010a
        /*02f6*/ 	.byte	0x3f
	.zero		1


	//   ....[39]....
        /*02f8*/ 	.word	0x000018d0
        /*02fc*/ 	.word	0x00000003
        /*0300*/ 	.word	0x00000000
        /*0304*/ 	.short	0x010a
        /*0306*/ 	.byte	0x3f
	.zero		1


	//   ....[40]....
        /*0308*/ 	.word	0x00001c00
        /*030c*/ 	.word	0x000000ff
        /*0310*/ 	.word	0x00000000
        /*0314*/ 	.short	0x010a
        /*0316*/ 	.byte	0x06
	.zero		1


	//   ....[41]....
        /*0318*/ 	.word	0x00001c40
        /*031c*/ 	.word	0x000000ff
        /*0320*/ 	.word	0x00000000
        /*0324*/ 	.short	0x010a
        /*0326*/ 	.byte	0x06
	.zero		1


	//   ....[42]....
        /*0328*/ 	.word	0x00001e80
        /*032c*/ 	.word	0x00000003
        /*0330*/ 	.word	0x00000000
        /*0334*/ 	.short	0x0101
        /*0336*/ 	.byte	0x3f
	.zero		1


	//   ....[43]....
        /*0338*/ 	.word	0x000020b0
        /*033c*/ 	.word	0x00000000
        /*0340*/ 	.word	0x00000000
        /*0344*/ 	.short	0x0101
        /*0346*/ 	.byte	0x3f
	.zero		1


	//   ....[44]....
        /*0348*/ 	.word	0x00003c40
        /*034c*/ 	.word	0x00000017
        /*0350*/ 	.word	0x00000090
        /*0354*/ 	.short	0x010a
        /*0356*/ 	.byte	0x3f
	.zero		1


	//   ....[45]....
        /*0358*/ 	.word	0x00003fb0
        /*035c*/ 	.word	0x00000005
        /*0360*/ 	.word	0x00000138
        /*0364*/ 	.short	0x0101
        /*0366*/ 	.byte	0x3f
	.zero		1


	//   ....[46]....
        /*0368*/ 	.word	0x00004730
        /*036c*/ 	.word	0x00000005
        /*0370*/ 	.word	0x00000000
        /*0374*/ 	.short	0x010a
        /*0376*/ 	.byte	0x3f
	.zero		1


	//   ....[47]....
        /*0378*/ 	.word	0x000047b0
        /*037c*/ 	.word	0x00000009
        /*0380*/ 	.word	0x00000000
        /*0384*/ 	.short	0x010a
        /*0386*/ 	.byte	0x3f
	.zero		1


	//   ....[48]....
        /*0388*/ 	.word	0x00004840
        /*038c*/ 	.word	0x00000008
        /*0390*/ 	.word	0x00000000
        /*0394*/ 	.short	0x010a
        /*0396*/ 	.byte	0x3f
	.zero		1


	//   ....[49]....
        /*0398*/ 	.word	0x000048d0
        /*039c*/ 	.word	0x00000009
        /*03a0*/ 	.word	0x00000000
        /*03a4*/ 	.short	0x010a
        /*03a6*/ 	.byte	0x3f
	.zero		1


	//   ....[50]....
        /*03a8*/ 	.word	0x00004960
        /*03ac*/ 	.word	0x00000008
        /*03b0*/ 	.word	0x00000000
        /*03b4*/ 	.short	0x010a
        /*03b6*/ 	.byte	0x3f
	.zero		1


	//   ....[51]....
        /*03b8*/ 	.word	0x000049f0
        /*03bc*/ 	.word	0x00000009
        /*03c0*/ 	.word	0x00000000
        /*03c4*/ 	.short	0x010a
        /*03c6*/ 	.byte	0x3f
	.zero		1


	//   ....[52]....
        /*03c8*/ 	.word	0x00004a80
        /*03cc*/ 	.word	0x00000008
        /*03d0*/ 	.word	0x00000000
        /*03d4*/ 	.short	0x010a
        /*03d6*/ 	.byte	0x3f
	.zero		1


	//   ....[53]....
        /*03d8*/ 	.word	0x00004b10
        /*03dc*/ 	.word	0x00000009
        /*03e0*/ 	.word	0x00000000
        /*03e4*/ 	.short	0x010a
        /*03e6*/ 	.byte	0x3f
	.zero		1


	//   ....[54]....
        /*03e8*/ 	.word	0x00004ba0
        /*03ec*/ 	.word	0x00000008
        /*03f0*/ 	.word	0x00000000
        /*03f4*/ 	.short	0x010a
        /*03f6*/ 	.byte	0x3f
	.zero		1


	//   ....[55]....
        /*03f8*/ 	.word	0x00004c30
        /*03fc*/ 	.word	0x00000009
        /*0400*/ 	.word	0x00000000
        /*0404*/ 	.short	0x010a
        /*0406*/ 	.byte	0x3f
	.zero		1


	//   ....[56]....
        /*0408*/ 	.word	0x00004cc0
        /*040c*/ 	.word	0x00000008
        /*0410*/ 	.word	0x00000000
        /*0414*/ 	.short	0x010a
        /*0416*/ 	.byte	0x3f
	.zero		1


	//   ....[57]....
        /*0418*/ 	.word	0x00004d50
        /*041c*/ 	.word	0x00000009
        /*0420*/ 	.word	0x00000000
        /*0424*/ 	.short	0x010a
        /*0426*/ 	.byte	0x3f
	.zero		1


	//   ....[58]....
        /*0428*/ 	.word	0x00004de0
        /*042c*/ 	.word	0x00000008
        /*0430*/ 	.word	0x00000000
        /*0434*/ 	.short	0x010a
        /*0436*/ 	.byte	0x3f
	.zero		1


	//   ....[59]....
        /*0438*/ 	.word	0x00004e70
        /*043c*/ 	.word	0x00000009
        /*0440*/ 	.word	0x00000000
        /*0444*/ 	.short	0x010a
        /*0446*/ 	.byte	0x3f
	.zero		1


	//   ....[60]....
        /*0448*/ 	.word	0x00004f00
        /*044c*/ 	.word	0x00000008
        /*0450*/ 	.word	0x00000000
        /*0454*/ 	.short	0x010a
        /*0456*/ 	.byte	0x3f
	.zero		1


	//   ....[61]....
        /*0458*/ 	.word	0x00004f90
        /*045c*/ 	.word	0x00000009
        /*0460*/ 	.word	0x00000000
        /*0464*/ 	.short	0x010a
        /*0466*/ 	.byte	0x3f
	.zero		1


	//   ....[62]....
        /*0468*/ 	.word	0x00005020
        /*046c*/ 	.word	0x00000006
        /*0470*/ 	.word	0x00000000
        /*0474*/ 	.short	0x010a
        /*0476*/ 	.byte	0x3f
	.zero		1


	//   ....[63]....
        /*0478*/ 	.word	0x000050b0
        /*047c*/ 	.word	0x00000003
        /*0480*/ 	.word	0x00000000
        /*0484*/ 	.short	0x010a
        /*0486*/ 	.byte	0x3f
	.zero		1


	//   ....[64]....
        /*0488*/ 	.word	0x00005110
        /*048c*/ 	.word	0x00000003
        /*0490*/ 	.word	0x00000000
        /*0494*/ 	.short	0x010a
        /*0496*/ 	.byte	0x3f
	.zero		1


	//   ....[65]....
        /*0498*/ 	.word	0x00005170
        /*049c*/ 	.word	0x00000004
        /*04a0*/ 	.word	0x00000000
        /*04a4*/ 	.short	0x010a
        /*04a6*/ 	.byte	0x3f
	.zero		1


	//   ....[66]....
        /*04a8*/ 	.word	0x00005240
        /*04ac*/ 	.word	0x00000017
        /*04b0*/ 	.word	0x00000090
        /*04b4*/ 	.short	0x010a
        /*04b6*/ 	.byte	0x3f
	.zero		1


	//   ....[67]....
        /*04b8*/ 	.word	0x00005310
        /*04bc*/ 	.word	0x00000005
        /*04c0*/ 	.word	0x00000000
        /*04c4*/ 	.short	0x010a
        /*04c6*/ 	.byte	0x3f
	.zero		1


	//   ....[68]....
        /*04c8*/ 	.word	0x00005360
        /*04cc*/ 	.word	0x00000009
        /*04d0*/ 	.word	0x00000000
        /*04d4*/ 	.short	0x010a
        /*04d6*/ 	.byte	0x3f
	.zero		1


	//   ....[69]....
        /*04d8*/ 	.word	0x000053b0
        /*04dc*/ 	.word	0x00000008
        /*04e0*/ 	.word	0x00000000
        /*04e4*/ 	.short	0x010a
        /*04e6*/ 	.byte	0x3f
	.zero		1


	//   ....[70]....
        /*04e8*/ 	.word	0x00005400
        /*04ec*/ 	.word	0x00000009
        /*04f0*/ 	.word	0x00000000
        /*04f4*/ 	.short	0x010a
        /*04f6*/ 	.byte	0x3f
	.zero		1


	//   ....[71]....
        /*04f8*/ 	.word	0x00005450
        /*04fc*/ 	.word	0x00000008
        /*0500*/ 	.word	0x00000000
        /*0504*/ 	.short	0x010a
        /*0506*/ 	.byte	0x3f
	.zero		1


	//   ....[72]....
        /*0508*/ 	.word	0x000054a0
        /*050c*/ 	.word	0x00000009
        /*0510*/ 	.word	0x00000000
        /*0514*/ 	.short	0x010a
        /*0516*/ 	.byte	0x3f
	.zero		1


	//   ....[73]....
        /*0518*/ 	.word	0x000054f0
        /*051c*/ 	.word	0x00000008
        /*0520*/ 	.word	0x00000000
        /*0524*/ 	.short	0x010a
        /*0526*/ 	.byte	0x3f
	.zero		1


	//   ....[74]....
        /*0528*/ 	.word	0x00005540
        /*052c*/ 	.word	0x00000009
        /*0530*/ 	.word	0x00000000
        /*0534*/ 	.short	0x010a
        /*0536*/ 	.byte	0x3f
	.zero		1


	//   ....[75]....
        /*0538*/ 	.word	0x00005590
        /*053c*/ 	.word	0x00000008
        /*0540*/ 	.word	0x00000000
        /*0544*/ 	.short	0x010a
        /*0546*/ 	.byte	0x3f
	.zero		1


	//   ....[76]....
        /*0548*/ 	.word	0x000055e0
        /*054c*/ 	.word	0x00000009
        /*0550*/ 	.word	0x00000000
        /*0554*/ 	.short	0x010a
        /*0556*/ 	.byte	0x3f
	.zero		1


	//   ....[77]....
        /*0558*/ 	.word	0x00005630
        /*055c*/ 	.word	0x00000008
        /*0560*/ 	.word	0x00000000
        /*0564*/ 	.short	0x010a
        /*0566*/ 	.byte	0x3f
	.zero		1


	//   ....[78]....
        /*0568*/ 	.word	0x00005680
        /*056c*/ 	.word	0x00000009
        /*0570*/ 	.word	0x00000000
        /*0574*/ 	.short	0x010a
        /*0576*/ 	.byte	0x3f
	.zero		1


	//   ....[79]....
        /*0578*/ 	.word	0x000056d0
        /*057c*/ 	.word	0x00000008
        /*0580*/ 	.word	0x00000000
        /*0584*/ 	.short	0x010a
        /*0586*/ 	.byte	0x3f
	.zero		1


	//   ....[80]....
        /*0588*/ 	.word	0x00005720
        /*058c*/ 	.word	0x00000009
        /*0590*/ 	.word	0x00000000
        /*0594*/ 	.short	0x010a
        /*0596*/ 	.byte	0x3f
	.zero		1


	//   ....[81]....
        /*0598*/ 	.word	0x00005770
        /*059c*/ 	.word	0x00000008
        /*05a0*/ 	.word	0x00000000
        /*05a4*/ 	.short	0x010a
        /*05a6*/ 	.byte	0x3f
	.zero		1


	//   ....[82]....
        /*05a8*/ 	.word	0x000057c0
        /*05ac*/ 	.word	0x00000009
        /*05b0*/ 	.word	0x00000000
        /*05b4*/ 	.short	0x010a
        /*05b6*/ 	.byte	0x3f
	.zero		1


	//   ....[83]....
        /*05b8*/ 	.word	0x00005810
        /*05bc*/ 	.word	0x00000006
        /*05c0*/ 	.word	0x00000000
        /*05c4*/ 	.short	0x010a
        /*05c6*/ 	.byte	0x3f
	.zero		1


	//----- nvinfo : EIATTR_NUM_MBARRIERS
	.align		4
.L_35:
        /*05c8*/ 	.byte	0x03, 0x38
        /*05ca*/ 	.short	0x0026


	//----- nvinfo : EIATTR_EXIT_INSTR_OFFSETS
	.align		4
        /*05cc*/ 	.byte	0x04, 0x1c
        /*05ce*/ 	.short	(.L_37 - .L_36)


	//   ....[0]....
.L_36:
        /*05d0*/ 	.word	0x00000bc0


	//   ....[1]....
        /*05d4*/ 	.word	0x000013d0


	//   ....[2]....
        /*05d8*/ 	.word	0x000033b0


	//   ....[3]....
        /*05dc*/ 	.word	0x00003910


	//   ....[4]....
        /*05e0*/ 	.word	0x00005100


	//----- nvinfo : EIATTR_MAX_THREADS
	.align		4
.L_37:
        /*05e4*/ 	.byte	0x04, 0x05
        /*05e6*/ 	.short	(.L_39 - .L_38)
.L_38:
        /*05e8*/ 	.word	0x00000180
        /*05ec*/ 	.word	0x00000001
        /*05f0*/ 	.word	0x00000001


	//----- nvinfo : EIATTR_CRS_STACK_SIZE
	.align		4
.L_39:
        /*05f4*/ 	.byte	0x04, 0x1e
        /*05f6*/ 	.short	(.L_41 - .L_40)
.L_40:
        /*05f8*/ 	.word	0x00000000


	//----- nvinfo : EIATTR_CBANK_PARAM_SIZE
	.align		4
.L_41:
        /*05fc*/ 	.byte	0x03, 0x19
        /*05fe*/ 	.short	0x0470


	//----- nvinfo : EIATTR_PARAM_CBANK
	.align		4
        /*0600*/ 	.byte	0x04, 0x0a
        /*0602*/ 	.short	(.L_43 - .L_42)
	.align		4
.L_42:
        /*0604*/ 	.word	index@(.nv.constant0._ZN7cutlass13device_kernelINS_4gemm6kernel13GemmUniversalIN4cute5tupleIJiiiiEEENS1_10collective13CollectiveMmaINS1_34MainloopSm90TmaGmmaWarpSpecializedILi18ENS5_IJNS4_1CILi2EEENSA_ILi1EEESC_EEENS1_35KernelTmaWarpSpecializedCooperativeEEENS5_IJNSA_ILi192EEENSA_ILi8EEENSA_ILi64EEEEEEaNS5_IJlSC_lEEEaSK_NS4_8TiledMMAINS4_8MMA_AtomIJNS4_4SM904GMMA25MMA_64x8x32_S32S8S8_SS_TNEEEENS4_6LayoutISD_NS5_IJSC_NSA_ILi0EEESS_EEEEENS5_IJNS4_10UnderscoreESV_SV_EEEEENS4_13SM90_TMA_LOADENS4_14ComposedLayoutINS4_7SwizzleILi2ELi4ELi3EEENS4_18smem_ptr_flag_bitsILi8EEENSR_INS5_IJSH_SI_EEENS5_IJSI_SC_EEEEEEEvNS4_8identityENS4_23SM90_TMA_LOAD_MULTICASTES17_vS18_EENS_8epilogue10collective6detail29Sm90TmaWarpSpecializedAdapterINS1C_15DefaultEpilogueIaSK_SK_NS1B_6thread17LinearCombinationIaLi1EiiLNS1G_9ScaleType4KindE0ELNS_15FloatRoundStyleE2EaEENS1_15EpilogueDefaultEEEEEvvEEEEvNT_6ParamsE)
        /*0608*/ 	.short	0x0210
        /*060a*/ 	.short	0x0470


	//----- nvinfo : EIATTR_SW_WAR
	.align		4
.L_43:
        /*060c*/ 	.byte	0x04, 0x36
        /*060e*/ 	.short	(.L_45 - .L_44)
.L_44:
        /*0610*/ 	.word	0x00000008
.L_45:


//--------------------- .nv.callgraph             --------------------------
	.section	.nv.callgraph,"",@"SHT_CUDA_CALLGRAPH"
	.align	4
	.sectionentsize	8
	.align		4
        /*0000*/ 	.word	0x00000000
	.align		4
        /*0004*/ 	.word	0xffffffff
	.align		4
        /*0008*/ 	.word	index@(_ZN7cutlass13device_kernelINS_4gemm6kernel13GemmUniversalIN4cute5tupleIJiiiiEEENS1_10collective13CollectiveMmaINS1_34MainloopSm90TmaGmmaWarpSpecializedILi18ENS5_IJNS4_1CILi2EEENSA_ILi1EEESC_EEENS1_35KernelTmaWarpSpecializedCooperativeEEENS5_IJNSA_ILi192EEENSA_ILi8EEENSA_ILi64EEEEEEaNS5_IJlSC_lEEEaSK_NS4_8TiledMMAINS4_8MMA_AtomIJNS4_4SM904GMMA25MMA_64x8x32_S32S8S8_SS_TNEEEENS4_6LayoutISD_NS5_IJSC_NSA_ILi0EEESS_EEEEENS5_IJNS4_10UnderscoreESV_SV_EEEEENS4_13SM90_TMA_LOADENS4_14ComposedLayoutINS4_7SwizzleILi2ELi4ELi3EEENS4_18smem_ptr_flag_bitsILi8EEENSR_INS5_IJSH_SI_EEENS5_IJSI_SC_EEEEEEEvNS4_8identityENS4_23SM90_TMA_LOAD_MULTICASTES17_vS18_EENS_8epilogue10collective6detail29Sm90TmaWarpSpecializedAdapterINS1C_15DefaultEpilogueIaSK_SK_NS1B_6thread17LinearCombinationIaLi1EiiLNS1G_9ScaleType4KindE0ELNS_15FloatRoundStyleE2EaEENS1_15EpilogueDefaultEEEEEvvEEEEvNT_6ParamsE)
	.align		4
        /*000c*/ 	.word	index@(__assertfail)
	.align		4
        /*0010*/ 	.word	0x00000000
	.align		4
        /*0014*/ 	.word	0xfffffffe
	.align		4
        /*0018*/ 	.word	0x00000000
	.align		4
        /*001c*/ 	.word	0xfffffffd
	.align		4
        /*0020*/ 	.word	0x00000000
	.align		4
        /*0024*/ 	.word	0xfffffffc


//--------------------- .nv.constant4             --------------------------
	.section	.nv.constant4,"a",@progbits
	.align	8
	.align		8
.nv.constant4:
        /*0000*/ 	.dword	__assertfail
	.align		8
        /*0008*/ 	.dword	__unnamed_1
	.align		8
        /*0010*/ 	.dword	_ZN40_INTERNAL_cedff375_4_k_cu_2307daa1_101874cuda3std3__45__cpo5beginE
	.align		8
        /*0018*/ 	.dword	_ZN40_INTERNAL_cedff375_4_k_cu_2307daa1_101874cuda3std3__45__cpo3endE
	.align		8
        /*0020*/ 	.dword	_ZN40_INTERNAL_cedff375_4_k_cu_2307daa1_101874cuda3std3__45__cpo6cbeginE
	.align		8
        /*0028*/ 	.dword	_ZN40_INTERNAL_cedff375_4_k_cu_2307daa1_101874cuda3std3__45__cpo4cendE
	.align		8
        /*0030*/ 	.dword	_ZN40_INTERNAL_cedff375_4_k_cu_2307daa1_101874cuda3std3__442_GLOBAL__N__cedff375_4_k_cu_2307daa1_101876ignoreE
	.align		8
        /*0038*/ 	.dword	_ZN40_INTERNAL_cedff375_4_k_cu_2307daa1_101874cuda3std3__419piecewise_constructE
	.align		8
        /*0040*/ 	.dword	_ZN40_INTERNAL_cedff375_4_k_cu_2307daa1_101874cuda3std3__48in_placeE
	.align		8
        /*0048*/ 	.dword	_ZN40_INTERNAL_cedff375_4_k_cu_2307daa1_101874cuda3std6ranges3__45__cpo4swapE
	.align		8
        /*0050*/ 	.dword	_ZN40_INTERNAL_cedff375_4_k_cu_2307daa1_101874cuda3std6ranges3__45__cpo9iter_moveE
	.align		8
        /*0058*/ 	.dword	_ZN40_INTERNAL_cedff375_4_k_cu_2307daa1_101874cute7productE
	.align		8
        /*0060*/ 	.dword	_ZN40_INTERNAL_cedff375_4_k_cu_2307daa1_101874cute1_E
	.align		8
        /*0068*/ 	.dword	$str$22
	.align		8
        /*0070*/ 	.dword	$str$23


//--------------------- .text._ZN7cutlass13device_kernelINS_4gemm6kernel13GemmUniversalIN4cute5tupleIJiiiiEEENS1_10collective13CollectiveMmaINS1_34MainloopSm90TmaGmmaWarpSpecializedILi18ENS5_IJNS4_1CILi2EEENSA_ILi1EEESC_EEENS1_35KernelTmaWarpSpecializedCooperativeEEENS5_IJNSA_ILi192EEENSA_ILi8EEENSA_ILi64EEEEEEaNS5_IJlSC_lEEEaSK_NS4_8TiledMMAINS4_8MMA_AtomIJNS4_4SM904GMMA25MMA_64x8x32_S32S8S8_SS_TNEEEENS4_6LayoutISD_NS5_IJSC_NSA_ILi0EEESS_EEEEENS5_IJNS4_10UnderscoreESV_SV_EEEEENS4_13SM90_TMA_LOADENS4_14ComposedLayoutINS4_7SwizzleILi2ELi4ELi3EEENS4_18smem_ptr_flag_bitsILi8EEENSR_INS5_IJSH_SI_EEENS5_IJSI_SC_EEEEEEEvNS4_8identityENS4_23SM90_TMA_LOAD_MULTICASTES17_vS18_EENS_8epilogue10collective6detail29Sm90TmaWarpSpecializedAdapterINS1C_15DefaultEpilogueIaSK_SK_NS1B_6thread17LinearCombinationIaLi1EiiLNS1G_9ScaleType4KindE0ELNS_15FloatRoundStyleE2EaEENS1_15EpilogueDefaultEEEEEvvEEEEvNT_6ParamsE --------------------------
	.section	.text._ZN7cutlass13device_kernelINS_4gemm6kernel13GemmUniversalIN4cute5tupleIJiiiiEEENS1_10collective13CollectiveMmaINS1_34MainloopSm90TmaGmmaWarpSpecializedILi18ENS5_IJNS4_1CILi2EEENSA_ILi1EEESC_EEENS1_35KernelTmaWarpSpecializedCooperativeEEENS5_IJNSA_ILi192EEENSA_ILi8EEENSA_ILi64EEEEEEaNS5_IJlSC_lEEEaSK_NS4_8TiledMMAINS4_8MMA_AtomIJNS4_4SM904GMMA25MMA_64x8x32_S32S8S8_SS_TNEEEENS4_6LayoutISD_NS5_IJSC_NSA_ILi0EEESS_EEEEENS5_IJNS4_10UnderscoreESV_SV_EEEEENS4_13SM90_TMA_LOADENS4_14ComposedLayoutINS4_7SwizzleILi2ELi4ELi3EEENS4_18smem_ptr_flag_bitsILi8EEENSR_INS5_IJSH_SI_EEENS5_IJSI_SC_EEEEEEEvNS4_8identityENS4_23SM90_TMA_LOAD_MULTICASTES17_vS18_EENS_8epilogue10collective6detail29Sm90TmaWarpSpecializedAdapterINS1C_15DefaultEpilogueIaSK_SK_NS1B_6thread17LinearCombinationIaLi1EiiLNS1G_9ScaleType4KindE0ELNS_15FloatRoundStyleE2EaEENS1_15EpilogueDefaultEEEEEvvEEEEvNT_6ParamsE,"ax",@progbits
	.align	128
.text._ZN7cutlass13device_kernelINS_4gemm6kernel13GemmUniversalIN4cute5tupleIJiiiiEEENS1_10collective13CollectiveMmaINS1_34MainloopSm90TmaGmmaWarpSpecializedILi18ENS5_IJNS4_1CILi2EEENSA_ILi1EEESC_EEENS1_35KernelTmaWarpSpecializedCooperativeEEENS5_IJNSA_ILi192EEENSA_ILi8EEENSA_ILi64EEEEEEaNS5_IJlSC_lEEEaSK_NS4_8TiledMMAINS4_8MMA_AtomIJNS4_4SM904GMMA25MMA_64x8x32_S32S8S8_SS_TNEEEENS4_6LayoutISD_NS5_IJSC_NSA_ILi0EEESS_EEEEENS5_IJNS4_10UnderscoreESV_SV_EEEEENS4_13SM90_TMA_LOADENS4_14ComposedLayoutINS4_7SwizzleILi2ELi4ELi3EEENS4_18smem_ptr_flag_bitsILi8EEENSR_INS5_IJSH_SI_EEENS5_IJSI_SC_EEEEEEEvNS4_8identityENS4_23SM90_TMA_LOAD_MULTICASTES17_vS18_EENS_8epilogue10collective6detail29Sm90TmaWarpSpecializedAdapterINS1C_15DefaultEpilogueIaSK_SK_NS1B_6thread17LinearCombinationIaLi1EiiLNS1G_9ScaleType4KindE0ELNS_15FloatRoundStyleE2EaEENS1_15EpilogueDefaultEEEEEvvEEEEvNT_6ParamsE:
        .type           _ZN7cutlass13device_kernelINS_4gemm6kernel13GemmUniversalIN4cute5tupleIJiiiiEEENS1_10collective13CollectiveMmaINS1_34MainloopSm90TmaGmmaWarpSpecializedILi18ENS5_IJNS4_1CILi2EEENSA_ILi1EEESC_EEENS1_35KernelTmaWarpSpecializedCooperativeEEENS5_IJNSA_ILi192EEENSA_ILi8EEENSA_ILi64EEEEEEaNS5_IJlSC_lEEEaSK_NS4_8TiledMMAINS4_8MMA_AtomIJNS4_4SM904GMMA25MMA_64x8x32_S32S8S8_SS_TNEEEENS4_6LayoutISD_NS5_IJSC_NSA_ILi0EEESS_EEEEENS5_IJNS4_10UnderscoreESV_SV_EEEEENS4_13SM90_TMA_LOADENS4_14ComposedLayoutINS4_7SwizzleILi2ELi4ELi3EEENS4_18smem_ptr_flag_bitsILi8EEENSR_INS5_IJSH_SI_EEENS5_IJSI_SC_EEEEEEEvNS4_8identityENS4_23SM90_TMA_LOAD_MULTICASTES17_vS18_EENS_8epilogue10collective6detail29Sm90TmaWarpSpecializedAdapterINS1C_15DefaultEpilogueIaSK_SK_NS1B_6thread17LinearCombinationIaLi1EiiLNS1G_9ScaleType4KindE0ELNS_15FloatRoundStyleE2EaEENS1_15EpilogueDefaultEEEEEvvEEEEvNT_6ParamsE,@function
        .size           _ZN7cutlass13device_kernelINS_4gemm6kernel13GemmUniversalIN4cute5tupleIJiiiiEEENS1_10collective13CollectiveMmaINS1_34MainloopSm90TmaGmmaWarpSpecializedILi18ENS5_IJNS4_1CILi2EEENSA_ILi1EEESC_EEENS1_35KernelTmaWarpSpecializedCooperativeEEENS5_IJNSA_ILi192EEENSA_ILi8EEENSA_ILi64EEEEEEaNS5_IJlSC_lEEEaSK_NS4_8TiledMMAINS4_8MMA_AtomIJNS4_4SM904GMMA25MMA_64x8x32_S32S8S8_SS_TNEEEENS4_6LayoutISD_NS5_IJSC_NSA_ILi0EEESS_EEEEENS5_IJNS4_10UnderscoreESV_SV_EEEEENS4_13SM90_TMA_LOADENS4_14ComposedLayoutINS4_7SwizzleILi2ELi4ELi3EEENS4_18smem_ptr_flag_bitsILi8EEENSR_INS5_IJSH_SI_EEENS5_IJSI_SC_EEEEEEEvNS4_8identityENS4_23SM90_TMA_LOAD_MULTICASTES17_vS18_EENS_8epilogue10collective6detail29Sm90TmaWarpSpecializedAdapterINS1C_15DefaultEpilogueIaSK_SK_NS1B_6thread17LinearCombinationIaLi1EiiLNS1G_9ScaleType4KindE0ELNS_15FloatRoundStyleE2EaEENS1_15EpilogueDefaultEEEEEvvEEEEvNT_6ParamsE,(.L_x_118 - _ZN7cutlass13device_kernelINS_4gemm6kernel13GemmUniversalIN4cute5tupleIJiiiiEEENS1_10collective13CollectiveMmaINS1_34MainloopSm90TmaGmmaWarpSpecializedILi18ENS5_IJNS4_1CILi2EEENSA_ILi1EEESC_EEENS1_35KernelTmaWarpSpecializedCooperativeEEENS5_IJNSA_ILi192EEENSA_ILi8EEENSA_ILi64EEEEEEaNS5_IJlSC_lEEEaSK_NS4_8TiledMMAINS4_8MMA_AtomIJNS4_4SM904GMMA25MMA_64x8x32_S32S8S8_SS_TNEEEENS4_6LayoutISD_NS5_IJSC_NSA_ILi0EEESS_EEEEENS5_IJNS4_10UnderscoreESV_SV_EEEEENS4_13SM90_TMA_LOADENS4_14ComposedLayoutINS4_7SwizzleILi2ELi4ELi3EEENS4_18smem_ptr_flag_bitsILi8EEENSR_INS5_IJSH_SI_EEENS5_IJSI_SC_EEEEEEEvNS4_8identityENS4_23SM90_TMA_LOAD_MULTICASTES17_vS18_EENS_8epilogue10collective6detail29Sm90TmaWarpSpecializedAdapterINS1C_15DefaultEpilogueIaSK_SK_NS1B_6thread17LinearCombinationIaLi1EiiLNS1G_9ScaleType4KindE0ELNS_15FloatRoundStyleE2EaEENS1_15EpilogueDefaultEEEEEvvEEEEvNT_6ParamsE)
        .other          _ZN7cutlass13device_kernelINS_4gemm6kernel13GemmUniversalIN4cute5tupleIJiiiiEEENS1_10collective13CollectiveMmaINS1_34MainloopSm90TmaGmmaWarpSpecializedILi18ENS5_IJNS4_1CILi2EEENSA_ILi1EEESC_EEENS1_35KernelTmaWarpSpecializedCooperativeEEENS5_IJNSA_ILi192EEENSA_ILi8EEENSA_ILi64EEEEEEaNS5_IJlSC_lEEEaSK_NS4_8TiledMMAINS4_8MMA_AtomIJNS4_4SM904GMMA25MMA_64x8x32_S32S8S8_SS_TNEEEENS4_6LayoutISD_NS5_IJSC_NSA_ILi0EEESS_EEEEENS5_IJNS4_10UnderscoreESV_SV_EEEEENS4_13SM90_TMA_LOADENS4_14ComposedLayoutINS4_7SwizzleILi2ELi4ELi3EEENS4_18smem_ptr_flag_bitsILi8EEENSR_INS5_IJSH_SI_EEENS5_IJSI_SC_EEEEEEEvNS4_8identityENS4_23SM90_TMA_LOAD_MULTICASTES17_vS18_EENS_8epilogue10collective6detail29Sm90TmaWarpSpecializedAdapterINS1C_15DefaultEpilogueIaSK_SK_NS1B_6thread17LinearCombinationIaLi1EiiLNS1G_9ScaleType4KindE0ELNS_15FloatRoundStyleE2EaEENS1_15EpilogueDefaultEEEEEvvEEEEvNT_6ParamsE,@"STO_CUDA_ENTRY STV_DEFAULT"
_ZN7cutlass13device_kernelINS_4gemm6kernel13GemmUniversalIN4cute5tupleIJiiiiEEENS1_10collective13CollectiveMmaINS1_34MainloopSm90TmaGmmaWarpSpecializedILi18ENS5_IJNS4_1CILi2EEENSA_ILi1EEESC_EEENS1_35KernelTmaWarpSpecializedCooperativeEEENS5_IJNSA_ILi192EEENSA_ILi8EEENSA_ILi64EEEEEEaNS5_IJlSC_lEEEaSK_NS4_8TiledMMAINS4_8MMA_AtomIJNS4_4SM904GMMA25MMA_64x8x32_S32S8S8_SS_TNEEEENS4_6LayoutISD_NS5_IJSC_NSA_ILi0EEESS_EEEEENS5_IJNS4_10UnderscoreESV_SV_EEEEENS4_13SM90_TMA_LOADENS4_14ComposedLayoutINS4_7SwizzleILi2ELi4ELi3EEENS4_18smem_ptr_flag_bitsILi8EEENSR_INS5_IJSH_SI_EEENS5_IJSI_SC_EEEEEEEvNS4_8identityENS4_23SM90_TMA_LOAD_MULTICASTES17_vS18_EENS_8epilogue10collective6detail29Sm90TmaWarpSpecializedAdapterINS1C_15DefaultEpilogueIaSK_SK_NS1B_6thread17LinearCombinationIaLi1EiiLNS1G_9ScaleType4KindE0ELNS_15FloatRoundStyleE2EaEENS1_15EpilogueDefaultEEEEEvvEEEEvNT_6ParamsE:
[----:B------:R-:W0:Y:S01]  /*0000*/  LDC R1, c[0x0][0x28] ;  /* 0x00000a00ff017b82 */ /* 0x000e220000000800 */
[----:B------:R-:W1:Y:S01]  /*0010*/  S2R R3, SR_TID.X ;  /* 0x0000000000037919 */ /* 0x000e620000002100 */
[----:B------:R-:W-:Y:S01]  /*0020*/  ELECT P0, URZ, PT ;  /* 0x00000000003f782f */ /* 0x000fe20003800000 */
[----:B------:R-:W-:Y:S01]  /*0030*/  BSSY B0, `(.L_x_0) ;  /* 0x000000f000007945 */ /* 0x000fe20003800000 */
[--C-:B-1----:R-:W-:Y:S02]  /*0040*/  SHF.R.U32.HI R0, RZ, 0x5, R3.reuse ;  /* 0x00000005ff007819 */ /* 0x102fe40000011603 */
[----:B------:R-:W-:-:S03]  /*0050*/  SHF.R.U32.HI R8, RZ, 0x7, R3 ;  /* 0x00000007ff087819 */ /* 0x000fc60000011603 */
[----:B------:R-:W1:Y:S04]  /*0060*/  SHFL.IDX PT, R2, R0, RZ, 0x1f ;  /* 0x00001fff00027589 */ /* 0x000e6800000e0000 */
[----:B------:R2:W3:Y:S01]  /*0070*/  SHFL.IDX PT, R5, R8, RZ, 0x1f ;  /* 0x00001fff08057589 */ /* 0x0004e200000e0000 */
[----:B-1----:R-:W-:-:S13]  /*0080*/  ISETP.NE.OR P0, PT, R2, RZ, !P0 ;  /* 0x000000ff0200720c */ /* 0x002fda0004705670 */
[----:B0-23--:R-:W-:Y:S05]  /*0090*/  @P0 BRA `(.L_x_1) ;  /* 0x0000000000200947 */ /* 0x00dfea0003800000 */
[----:B------:R-:W-:Y:S02]  /*00a0*/  ULDC.64 UR4, c[0x0][0x198] ;  /* 0x0000660000047ab9 */ /* 0x000fe40000000a00 */
[----:B------:R-:W-:Y:S02]  /*00b0*/  UIADD3 UR6, UP0, UR4, 0xf0, URZ ;  /* 0x000000f004067890 */ /* 0x000fe4000ff1e03f */
[----:B------:R-:W-:Y:S02]  /*00c0*/  UIADD3 UR4, UP1, UR4, 0x1f0, URZ ;  /* 0x000001f004047890 */ /* 0x000fe4000ff3e03f */
[----:B------:R-:W-:Y:S02]  /*00d0*/  UIADD3.X UR7, URZ, UR5, URZ, UP0, !UPT ;  /* 0x000000053f077290 */ /* 0x000fe400087fe43f */
[----:B------:R-:W-:-:S07]  /*00e0*/  UIADD3.X UR5, URZ, UR5, URZ, UP1, !UPT ;  /* 0x000000053f057290 */ /* 0x000fce0008ffe43f */
[----:B------:R0:W-:Y:S02]  /*00f0*/  UTMACCTL.PF [UR6] ;  /* 0x00000000060079b9 */ /* 0x0001e40008040000 */
[----:B------:R0:W-:Y:S02]  /*0100*/  UTMACCTL.PF [UR4] ;  /* 0x00000000040079b9 */ /* 0x0001e40008040000 */
[----:B0-----:R-:W-:Y:S01]  /*0110*/  NOP ;  /* 0x0000000000007918 */ /* 0x001fe20000000000 */
.L_x_1:
[----:B------:R-:W-:Y:S05]  /*0120*/  BSYNC B0 ;  /* 0x0000000000007941 */ /* 0x000fea0003800000 */
.L_x_0:
[----:B------:R-:W0:Y:S02]  /*0130*/  SHFL.IDX PT, R6, R0, RZ, 0x1f ;  /* 0x00001fff00067589 */ /* 0x000e2400000e0000 */
[----:B0-----:R-:W-:-:S13]  /*0140*/  ISETP.NE.AND P0, PT, R6, RZ, PT ;  /* 0x000000ff0600720c */ /* 0x001fda0003f05270 */
[----:B------:R-:W-:Y:S05]  /*0150*/  @P0 BRA `(.L_x_2) ;  /* 0x0000000000d40947 */ /* 0x000fea0003800000 */
[----:B------:R-:W-:Y:S01]  /*0160*/  ELECT P0, URZ, PT ;  /* 0x00000000003f782f */ /* 0x000fe20003800000 */
[----:B------:R-:W-:-:S12]  /*0170*/  BSSY B0, `(.L_x_2) ;  /* 0x0000033000007945 */ /* 0x000fd80003800000 */
[----:B------:R-:W-:Y:S05]  /*0180*/  @!P0 BRA `(.L_x_3) ;  /* 0x0000000000c48947 */ /* 0x000fea0003800000 */
[----:B------:R-:W0:Y:S01]  /*0190*/  S2UR UR8, SR_CgaCtaId ;  /* 0x00000000000879c3 */ /* 0x000e220000008800 */
[----:B------:R-:W-:Y:S01]  /*01a0*/  UMOV UR4, 0x400 ;  /* 0x0000040000047882 */ /* 0x000fe20000000000 */
[----:B------:R-:W-:Y:S01]  /*01b0*/  UMOV UR5, 0x1 ;  /* 0x0000000100057882 */ /* 0x000fe20000000000 */
[----:B------:R-:W-:Y:S02]  /*01c0*/  UMOV UR6, 0x4 ;  /* 0x0000000400067882 */ /* 0x000fe40000000000 */
[----:B------:R-:W-:-:S04]  /*01d0*/  UIADD3 UR6, -UR6, 0x100000, URZ ;  /* 0x0010000006067890 */ /* 0x000fc8000fffe13f */
[----:B------:R-:W-:Y:S02]  /*01e0*/  USHF.L.U32 UR7, UR6, 0xb, URZ ;  /* 0x0000000b06077899 */ /* 0x000fe4000800063f */
[----:B------:R-:W-:Y:S02]  /*01f0*/  USHF.L.U32 UR6, UR6, 0x1, URZ ;  /* 0x0000000106067899 */ /* 0x000fe4000800063f */
[----:B0-----:R-:W-:Y:S02]  /*0200*/  ULEA UR8, UR8, UR4, 0x18 ;  /* 0x0000000408087291 */ /* 0x001fe4000f8ec03f */
[----:B------:R-:W-:-:S04]  /*0210*/  UIADD3 UR4, -UR5, 0x100000, URZ ;  /* 0x0010000005047890 */ /* 0x000fc8000fffe13f */
[----:B------:R-:W-:Y:S02]  /*0220*/  USHF.L.U32 UR5, UR4, 0xb, URZ ;  /* 0x0000000b04057899 */ /* 0x000fe4000800063f */
[----:B------:R-:W-:Y:S01]  /*0230*/  USHF.L.U32 UR4, UR4, 0x1, URZ ;  /* 0x0000000104047899 */ /* 0x000fe2000800063f */
[----:B------:R-:W0:Y:S11]  /*0240*/  FENCE.VIEW.ASYNC.S ;  /* 0x00000000000073c6 */ /* 0x000e360000000000 */
[----:B0-----:R0:W1:Y:S01]  /*0250*/  SYNCS.EXCH.64 URZ, [UR8], UR4 ;  /* 0x00000004083f75b2 */ /* 0x0010620008000100 */
[----:B------:R0:W2:Y:S01]  /*0260*/  SYNCS.EXCH.64 URZ, [UR8+0x90], UR6 ;  /* 0x00009006083f75b2 */ /* 0x0000a20008000100 */
[----:B------:R0:W3:Y:S01]  /*0270*/  SYNCS.EXCH.64 URZ, [UR8+0x8], UR4 ;  /* 0x00000804083f75b2 */ /* 0x0000e20008000100 */
[----:B------:R0:W4:Y:S01]  /*0280*/  SYNCS.EXCH.64 URZ, [UR8+0x98], UR6 ;  /* 0x00009806083f75b2 */ /* 0x0001220008000100 */
[----:B------:R0:W0:Y:S01]  /*0290*/  SYNCS.EXCH.64 URZ, [UR8+0x10], UR4 ;  /* 0x00001004083f75b2 */ /* 0x0000220008000100 */
        /* <DEDUP_REMOVED lines=31> */
[----:B-1234-:R-:W-:Y:S01]  /*0490*/  NOP ;  /* 0x0000000000007918 */ /* 0x01efe20000000000 */
.L_x_3:
[----:B0-----:R-:W-:Y:S05]  /*04a0*/  BSYNC B0 ;  /* 0x0000000000007941 */ /* 0x001fea0003800000 */
.L_x_2:
[----:B------:R-:W-:Y:S01]  /*04b0*/  SHF.R.S32.HI R4, RZ, 0x1f, R3 ;  /* 0x0000001fff047819 */ /* 0x000fe20000011403 */
[----:B------:R-:W0:Y:S01]  /*04c0*/  SHFL.IDX PT, R0, R0, RZ, 0x1f ;  /* 0x00001fff00007589 */ /* 0x000e2200000e0000 */
[----:B------:R-:W1:Y:S01]  /*04d0*/  S2UR UR8, SR_CTAID.X ;  /* 0x00000000000879c3 */ /* 0x000e620000002500 */
[----:B------:R-:W-:Y:S02]  /*04e0*/  ELECT P0, URZ, PT ;  /* 0x00000000003f782f */ /* 0x000fe40003800000 */
[----:B------:R-:W-:Y:S01]  /*04f0*/  LEA.HI R4, R4, R3, RZ, 0x7 ;  /* 0x0000000304047211 */ /* 0x000fe200078f38ff */
[----:B------:R-:W-:Y:S01]  /*0500*/  ULDC UR4, c[0x0][0x150] ;  /* 0x0000540000047ab9 */ /* 0x000fe20000000800 */
[----:B------:R-:W-:Y:S01]  /*0510*/  SHF.R.S32.HI R9, RZ, 0x1f, R6 ;  /* 0x0000001fff097819 */ /* 0x000fe20000011406 */
[----:B------:R-:W-:Y:S01]  /*0520*/  NOP ;  /* 0x0000000000007918 */ /* 0x000fe20000000000 */
[----:B------:R-:W-:Y:S01]  /*0530*/  LOP3.LUT R4, R4, 0xffffff80, RZ, 0xc0, !PT ;  /* 0xffffff8004047812 */ /* 0x000fe200078ec0ff */
[----:B------:R-:W-:Y:S01]  /*0540*/  IMAD.MOV.U32 R23, RZ, RZ, 0x1 ;  /* 0x00000001ff177424 */ /* 0x000fe200078e00ff */
[----:B------:R-:W-:Y:S01]  /*0550*/  LEA.HI R9, R9, R6, RZ, 0x2 ;  /* 0x0000000609097211 */ /* 0x000fe200078f10ff */
[----:B------:R-:W2:Y:S01]  /*0560*/  LDC R12, c[0x0][0x144] ;  /* 0x00005100ff0c7b82 */ /* 0x000ea20000000800 */
[----:B------:R-:W-:Y:S01]  /*0570*/  NOP ;  /* 0x0000000000007918 */ /* 0x000fe20000000000 */
[----:B------:R-:W-:Y:S01]  /*0580*/  IMAD.IADD R10, R3, 0x1, -R4 ;  /* 0x00000001030a7824 */ /* 0x000fe200078e0a04 */
[----:B------:R-:W-:Y:S01]  /*0590*/  LOP3.LUT R9, R9, 0x3ffffffc, RZ, 0xc0, !PT ;  /* 0x3ffffffc09097812 */ /* 0x000fe200078ec0ff */
[----:B------:R-:W3:Y:S01]  /*05a0*/  S2R R4, SR_CTAID.Y ;  /* 0x0000000000047919 */ /* 0x000ee20000002600 */
[----:B------:R-:W-:-:S02]  /*05b0*/  ISETP.NE.AND P3, PT, R5, RZ, PT ;  /* 0x000000ff0500720c */ /* 0x000fc40003f65270 */
[----:B------:R-:W-:Y:S01]  /*05c0*/  SHF.R.S32.HI R7, RZ, 0x1f, R10 ;  /* 0x0000001fff077819 */ /* 0x000fe2000001140a */
[----:B------:R-:W-:Y:S01]  /*05d0*/  IMAD.IADD R6, R6, 0x1, -R9 ;  /* 0x0000000106067824 */ /* 0x000fe200078e0a09 */
[----:B------:R-:W4:Y:S01]  /*05e0*/  LDC R13, c[0x0][0x140] ;  /* 0x00005000ff0d7b82 */ /* 0x000f220000000800 */
[----:B------:R-:W-:Y:S02]  /*05f0*/  SHF.R.S32.HI R9, RZ, 0x1f, R2 ;  /* 0x0000001fff097819 */ /* 0x000fe40000011402 */
[----:B------:R-:W-:Y:S02]  /*0600*/  LEA.HI R7, R7, R10, RZ, 0x3 ;  /* 0x0000000a07077211 */ /* 0x000fe400078f18ff */
[----:B0-----:R-:W-:Y:S02]  /*0610*/  ISETP.NE.OR P0, PT, R0, RZ, !P0 ;  /* 0x000000ff0000720c */ /* 0x001fe40004705670 */
[----:B------:R-:W-:Y:S02]  /*0620*/  SHF.R.S32.HI R0, RZ, 0x3, R7 ;  /* 0x00000003ff007819 */ /* 0x000fe40000011407 */
[----:B-1----:R-:W-:-:S02]  /*0630*/  I2FP.F32.U32 R11, UR8 ;  /* 0x00000008000b7c45 */ /* 0x002fc40008201000 */
[----:B------:R-:W-:Y:S02]  /*0640*/  SHF.R.S32.HI R7, RZ, 0x1f, R7 ;  /* 0x0000001fff077819 */ /* 0x000fe40000011407 */
[----:B------:R-:W-:Y:S01]  /*0650*/  LEA.HI R9, R9, R2, RZ, 0x2 ;  /* 0x0000000209097211 */ /* 0x000fe200078f10ff */
[----:B------:R-:W-:Y:S01]  /*0660*/  FMUL R11, R11, UR4 ;  /* 0x000000040b0b7c20 */ /* 0x000fe20008400000 */
[----:B------:R-:W-:Y:S01]  /*0670*/  LEA.HI R7, R7, R0, RZ, 0x2 ;  /* 0x0000000007077211 */ /* 0x000fe200078f10ff */
[----:B------:R-:W-:Y:S01]  /*0680*/  ULDC UR4, c[0x0][0x154] ;  /* 0x0000550000047ab9 */ /* 0x000fe20000000800 */
[----:B------:R-:W-:Y:S01]  /*0690*/  LOP3.LUT R9, R9, 0xfffffffc, RZ, 0xc0, !PT ;  /* 0xfffffffc09097812 */ /* 0x000fe200078ec0ff */
[----:B------:R-:W-:Y:S01]  /*06a0*/  VOTEU.ALL UP0, P0 ;  /* 0x00000000003f7886 */ /* 0x000fe20000000000 */
[----:B------:R-:W-:Y:S01]  /*06b0*/  LOP3.LUT R7, R7, 0xfffffffc, RZ, 0xc0, !PT ;  /* 0xfffffffc07077812 */ /* 0x000fe200078ec0ff */
[----:B------:R-:W0:Y:S01]  /*06c0*/  F2I.U32.TRUNC.NTZ R11, R11 ;  /* 0x0000000b000b7305 */ /* 0x000e22000020f000 */
[----:B------:R-:W-:Y:S01]  /*06d0*/  VOTEU.ALL UP1, P0 ;  /* 0x00000000003f7886 */ /* 0x000fe20000020000 */
[----:B------:R-:W-:Y:S01]  /*06e0*/  IMAD.IADD R2, R2, 0x1, -R9 ;  /* 0x0000000102027824 */ /* 0x000fe200078e0a09 */
[----:B------:R-:W1:Y:S01]  /*06f0*/  @!UP0 S2UR UR7, SR_CgaCtaId ;  /* 0x00000000000789c3 */ /* 0x000e620000008800 */
[----:B------:R-:W-:Y:S01]  /*0700*/  IMAD.IADD R7, R0, 0x1, -R7 ;  /* 0x0000000100077824 */ /* 0x000fe200078e0a07 */
[----:B------:R-:W-:Y:S01]  /*0710*/  @!UP0 UMOV UR6, 0x400 ;  /* 0x0000040000068882 */ /* 0x000fe20000000000 */
[----:B----4-:R-:W-:-:S02]  /*0720*/  ISETP.EQ.U32.AND P2, PT, R13, 0x1, PT ;  /* 0x000000010d00780c */ /* 0x010fc40003f42070 */
[----:B------:R-:W-:Y:S01]  /*0730*/  IMAD R22, R6, 0x4, R7 ;  /* 0x0000000406167824 */ /* 0x000fe200078e0207 */
[----:B---3--:R-:W-:Y:S02]  /*0740*/  I2FP.F32.U32 R6, R4 ;  /* 0x0000000400067245 */ /* 0x008fe40000201000 */
[----:B------:R-:W3:Y:S01]  /*0750*/  LDC R7, c[0x0][0x148] ;  /* 0x00005200ff077b82 */ /* 0x000ee20000000800 */
[----:B------:R-:W-:Y:S02]  /*0760*/  ISETP.NE.AND P1, PT, R2, 0x3, PT ;  /* 0x000000030200780c */ /* 0x000fe40003f25270 */
[----:B------:R-:W-:Y:S01]  /*0770*/  LEA.HI R0, R22, R22, RZ, 0x1 ;  /* 0x0000001616007211 */ /* 0x000fe200078f08ff */
[----:B0-----:R-:W-:Y:S01]  /*0780*/  IMAD.MOV R15, RZ, RZ, -R11 ;  /* 0x000000ffff0f7224 */ /* 0x001fe200078e0a0b */
[----:B------:R-:W-:Y:S02]  /*0790*/  ISETP.EQ.OR P1, PT, R2, RZ, !P1 ;  /* 0x000000ff0200720c */ /* 0x000fe40004f22670 */
[----:B------:R-:W-:Y:S01]  /*07a0*/  LOP3.LUT R11, R0, 0xfffffffe, RZ, 0xc0, !PT ;  /* 0xfffffffe000b7812 */ /* 0x000fe200078ec0ff */
[----:B------:R-:W-:Y:S01]  /*07b0*/  FMUL R0, R6, UR4 ;  /* 0x0000000406007c20 */ /* 0x000fe20008400000 */
[----:B--2---:R-:W-:Y:S01]  /*07c0*/  IMAD R6, R12, R15, UR8 ;  /* 0x000000080c067e24 */ /* 0x004fe2000f8e020f */
[----:B------:R-:W-:Y:S01]  /*07d0*/  UMOV UR4, 0x20 ;  /* 0x0000002000047882 */ /* 0x000fe20000000000 */
[----:B------:R-:W-:Y:S01]  /*07e0*/  VIADD R12, R5, 0xffffffff ;  /* 0xffffffff050c7836 */ /* 0x000fe20000000000 */
[----:B------:R-:W-:-:S04]  /*07f0*/  @!UP0 UIADD3 UR4, -UR4, 0x100000, URZ ;  /* 0x0010000004048890 */ /* 0x000fc8000fffe13f */
[----:B------:R-:W-:Y:S02]  /*0800*/  @!UP0 USHF.L.U32 UR5, UR4, 0xb, URZ ;  /* 0x0000000b04058899 */ /* 0x000fe4000800063f */
[----:B------:R-:W-:Y:S01]  /*0810*/  @!UP0 USHF.L.U32 UR4, UR4, 0x1, URZ ;  /* 0x0000000104048899 */ /* 0x000fe2000800063f */
[----:B------:R-:W-:Y:S01]  /*0820*/  IMAD.IADD R11, R22, 0x1, -R11 ;  /* 0x00000001160b7824 */ /* 0x000fe200078e0a0b */
[----:B------:R-:W0:Y:S01]  /*0830*/  F2I.U32.TRUNC.NTZ R0, R0 ;  /* 0x0000000000007305 */ /* 0x000e22000020f000 */
[----:B------:R-:W-:Y:S01]  /*0840*/  ISETP.EQ.AND P1, PT, R5, RZ, P1 ;  /* 0x000000ff0500720c */ /* 0x000fe20000f22270 */
[----:B-1----:R-:W-:Y:S01]  /*0850*/  @!UP0 ULEA UR6, UR7, UR6, 0x18 ;  /* 0x0000000607068291 */ /* 0x002fe2000f8ec03f */
[----:B------:R-:W-:Y:S01]  /*0860*/  ISETP.GE.U32.AND P6, PT, R12, 0x2, PT ;  /* 0x000000020c00780c */ /* 0x000fe20003fc6070 */
[----:B------:R-:W-:Y:S01]  /*0870*/  VOTEU.ALL UP0, P0 ;  /* 0x00000000003f7886 */ /* 0x000fe20000000000 */
[----:B------:R-:W-:Y:S01]  /*0880*/  ISETP.NE.AND P4, PT, R11, R6, PT ;  /* 0x000000060b00720c */ /* 0x000fe20003f85270 */
[----:B------:R-:W-:Y:S01]  /*0890*/  IMAD.SHL.U32 R11, R22, 0x4, RZ ;  /* 0x00000004160b7824 */ /* 0x000fe200078e00ff */
[----:B------:R-:W-:-:S02]  /*08a0*/  LOP3.LUT P0, RZ, R10, 0x7, RZ, 0xc0, !PT ;  /* 0x000000070aff7812 */ /* 0x000fc4000780c0ff */
[----:B------:R-:W-:Y:S02]  /*08b0*/  SEL R16, RZ, 0x1, !P1 ;  /* 0x00000001ff107807 */ /* 0x000fe40004800000 */
[----:B------:R-:W-:Y:S02]  /*08c0*/  LOP3.LUT R22, R22, 0xc, R11, 0x78, !PT ;  /* 0x0000000c16167812 */ /* 0x000fe400078e780b */
[----:B------:R-:W-:Y:S01]  /*08d0*/  SEL R16, R16, 0x2, P6 ;  /* 0x0000000210107807 */ /* 0x000fe20003000000 */
[----:B------:R-:W1:Y:S02]  /*08e0*/  FENCE.VIEW.ASYNC.S ;  /* 0x00000000000073c6 */ /* 0x000e640000000000 */
[----:B-1----:R1:W2:Y:S01]  /*08f0*/  @!UP0 SYNCS.EXCH.64 URZ, [UR6+0x130], UR4 ;  /* 0x00013004063f85b2 */ /* 0x0022a20008000100 */
[----:B0-----:R-:W-:Y:S01]  /*0900*/  IMAD.MOV R24, RZ, RZ, -R0 ;  /* 0x000000ffff187224 */ /* 0x001fe200078e0a00 */
[C---:B------:R-:W-:Y:S02]  /*0910*/  ISETP.LT.U32.AND P0, PT, R22.reuse, 0x2, !P0 ;  /* 0x000000021600780c */ /* 0x040fe40004701070 */
[----:B------:R-:W-:Y:S01]  /*0920*/  @P4 LEA.HI R0, R22, R22, RZ, 0x1 ;  /* 0x0000001616004211 */ /* 0x000fe200078f08ff */
[----:B---3--:R-:W-:-:S03]  /*0930*/  IMAD R9, R7, R24, R4 ;  /* 0x0000001807097224 */ /* 0x008fc600078e0204 */
[----:B------:R-:W-:-:S04]  /*0940*/  @P4 SHF.R.S32.HI R0, RZ, 0x1, R0 ;  /* 0x00000001ff004819 */ /* 0x000fc80000011400 */
[----:B------:R-:W-:Y:S02]  /*0950*/  @P4 ISETP.NE.AND P5, PT, R0, R9, PT ;  /* 0x000000090000420c */ /* 0x000fe40003fa5270 */
[----:B------:R-:W-:Y:S02]  /*0960*/  SEL R0, RZ, 0x1, !P0 ;  /* 0x00000001ff007807 */ /* 0x000fe40004000000 */
[----:B------:R-:W-:Y:S01]  /*0970*/  @P4 SEL R23, RZ, 0x1, P5 ;  /* 0x00000001ff174807 */ /* 0x000fe20002800000 */
[----:B------:R1:W0:Y:S01]  /*0980*/  @!UP1 SYNCS.EXCH.64 URZ, [UR6+0x138], UR4 ;  /* 0x00013804063f95b2 */ /* 0x0002220008000100 */
[----:B------:R-:W-:Y:S02]  /*0990*/  NOP ;  /* 0x0000000000007918 */ /* 0x000fe40000000000 */
[----:B------:R-:W-:Y:S02]  /*09a0*/  LOP3.LUT R23, R23, R0, RZ, 0xc0, !PT ;  /* 0x0000000017177212 */ /* 0x000fe400078ec0ff */
[----:B------:R-:W-:Y:S01]  /*09b0*/  LOP3.LUT R0, R3, 0x7f, RZ, 0xc0, !PT ;  /* 0x0000007f03007812 */ /* 0x000fe200078ec0ff */
[----:B-12---:R-:W-:Y:S06]  /*09c0*/  @!P2 BRA `(.L_x_4) ;  /* 0x000000000008a947 */ /* 0x006fec0003800000 */
[----:B0-----:R-:W-:Y:S01]  /*09d0*/  UCGABAR_ARV ;  /* 0x00000000000079c7 */ /* 0x001fe20008000000 */
[----:B------:R-:W-:Y:S05]  /*09e0*/  BRA `(.L_x_5) ;  /* 0x0000000000047947 */ /* 0x000fea0003800000 */
.L_x_4:
[----:B0-----:R-:W-:Y:S01]  /*09f0*/  NOP ;  /* 0x0000000000007918 */ /* 0x001fe20000000000 */
.L_x_5:
[----:B------:R-:W0:Y:S01]  /*0a00*/  LDC R17, c[0x0][0x65c] ;  /* 0x00019700ff117b82 */ /* 0x000e220000000800 */
[----:B------:R-:W-:Y:S02]  /*0a10*/  IMAD.U32 R10, RZ, RZ, UR8 ;  /* 0x00000008ff0a7e24 */ /* 0x000fe4000f8e00ff */
[----:B------:R-:W-:Y:S01]  /*0a20*/  IMAD.MOV.U32 R11, RZ, RZ, RZ ;  /* 0x000000ffff0b7224 */ /* 0x000fe200078e00ff */
[----:B0-----:R-:W-:-:S04]  /*0a30*/  ISETP.NE.AND P1, PT, R17, 0x1, PT ;  /* 0x000000011100780c */ /* 0x001fc80003f25270 */
[----:B------:R-:W-:-:S09]  /*0a40*/  P2R R5, PR, RZ, 0x2 ;  /* 0x00000002ff057803 */ /* 0x000fd20000000000 */
[----:B------:R-:W0:Y:S01]  /*0a50*/  @P1 LDC R19, c[0x0][0x10] ;  /* 0x00000400ff131b82 */ /* 0x000e220000000800 */
[----:B------:R-:W-:Y:S02]  /*0a60*/  @P1 IMAD.MOV.U32 R5, RZ, RZ, RZ ;  /* 0x000000ffff051224 */ /* 0x000fe400078e00ff */
[----:B------:R-:W-:-:S05]  /*0a70*/  @P1 IMAD.MOV.U32 R13, RZ, RZ, RZ ;  /* 0x000000ffff0d1224 */ /* 0x000fca00078e00ff */
[----:B------:R-:W1:Y:S01]  /*0a80*/  @!P1 LDC R9, c[0x0][0xc] ;  /* 0x00000300ff099b82 */ /* 0x000e620000000800 */
[----:B------:R-:W-:Y:S01]  /*0a90*/  ULDC UR4, c[0x0][0xc] ;  /* 0x0000030000047ab9 */ /* 0x000fe20000000800 */
[----:B------:R-:W-:Y:S01]  /*0aa0*/  ULDC UR5, c[0x0][0x10] ;  /* 0x0000040000057ab9 */ /* 0x000fe20000000800 */
[----:B------:R-:W-:Y:S01]  /*0ab0*/  ULDC UR6, c[0x0][0x14] ;  /* 0x0000050000067ab9 */ /* 0x000fe20000000800 */
[----:B------:R-:W-:-:S04]  /*0ac0*/  UIMAD.WIDE.U32 UR4, UR4, UR5, URZ ;  /* 0x00000005040472a5 */ /* 0x000fc8000f8e003f */
[----:B------:R-:W-:Y:S02]  /*0ad0*/  UIMAD.WIDE.U32 UR36, UR4, UR6, URZ ;  /* 0x00000006042472a5 */ /* 0x000fe4000f8e003f */
[----:B------:R-:W-:-:S04]  /*0ae0*/  UIMAD UR42, UR5, UR6, URZ ;  /* 0x00000006052a72a4 */ /* 0x000fc8000f8e023f */
[----:B------:R-:W-:Y:S01]  /*0af0*/  UIADD3 UR42, UR37, UR42, URZ ;  /* 0x0000002a252a7290 */ /* 0x000fe2000fffe03f */
[----:B0-----:R-:W-:-:S04]  /*0b00*/  @P1 IMAD.WIDE.U32 R18, R19, UR8, R4 ;  /* 0x0000000813121c25 */ /* 0x001fc8000f8e0004 */
[----:B------:R-:W-:Y:S02]  /*0b10*/  @P1 IMAD.IADD R19, R19, 0x1, R13 ;  /* 0x0000000113131824 */ /* 0x000fe400078e020d */
[----:B-1----:R-:W-:-:S04]  /*0b20*/  @!P1 IMAD.WIDE.U32 R10, R4, R9, R10 ;  /* 0x00000009040a9225 */ /* 0x002fc800078e000a */
[----:B------:R-:W-:Y:S02]  /*0b30*/  @!P1 IMAD.MOV.U32 R18, RZ, RZ, R10 ;  /* 0x000000ffff129224 */ /* 0x000fe400078e000a */
[----:B------:R-:W-:Y:S01]  /*0b40*/  @!P1 IMAD.MOV.U32 R19, RZ, RZ, R11 ;  /* 0x000000ffff139224 */ /* 0x000fe200078e000b */
[----:B------:R-:W-:Y:S06]  /*0b50*/  @!P2 BRA `(.L_x_6) ;  /* 0x00000000000ca947 */ /* 0x000fec0003800000 */
[----:B------:R-:W-:Y:S01]  /*0b60*/  UCGABAR_WAIT ;  /* 0x0000000000007dc7 */ /* 0x000fe20008000000 */
[----:B------:R-:W-:Y:S01]  /*0b70*/  CCTL.IVALL ;  /* 0x00000000ff00798f */ /* 0x000fe20002000000 */
[----:B------:R-:W-:Y:S05]  /*0b80*/  BRA `(.L_x_7) ;  /* 0x0000000000047947 */ /* 0x000fea0003800000 */
.L_x_6:
[----:B------:R-:W-:Y:S06]  /*0b90*/  BAR.SYNC.DEFER_BLOCKING 0x0 ;  /* 0x0000000000007b1d */ /* 0x000fec0000010000 */
.L_x_7:
[----:B------:R-:W-:Y:S05]  /*0ba0*/  @!P3 BRA `(.L_x_8) ;  /* 0x000000280004b947 */ /* 0x000fea0003800000 */
[----:B------:R-:W-:-:S13]  /*0bb0*/  ISETP.GT.U32.AND P0, PT, R12, 0x1, PT ;  /* 0x000000010c00780c */ /* 0x000fda0003f04070 */
[----:B------:R-:W-:Y:S05]  /*0bc0*/  @P0 EXIT ;  /* 0x000000000000094d */ /* 0x000fea0003800000 */
[----:B------:R-:W-:Y:S01]  /*0bd0*/  ULDC.64 UR4, c[0x0][0x650] ;  /* 0x0001940000047ab9 */ /* 0x000fe20000000a00 */
[----:B------:R-:W-:Y:S01]  /*0be0*/  PRMT R2, RZ, 0x7610, R2 ;  /* 0x00007610ff027816 */ /* 0x000fe20000000002 */
[----:B------:R-:W-:Y:S01]  /*0bf0*/  IMAD.MOV.U32 R43, RZ, RZ, -0x1 ;  /* 0xffffffffff2b7424 */ /* 0x000fe200078e00ff */
[----:B------:R-:W-:Y:S01]  /*0c00*/  ISETP.GE.U32.AND P0, PT, R18, UR4, PT ;  /* 0x0000000412007c0c */ /* 0x000fe2000bf06070 */
[----:B------:R-:W-:Y:S02]  /*0c10*/  IMAD.MOV.U32 R45, RZ, RZ, -0x1 ;  /* 0xffffffffff2d7424 */ /* 0x000fe400078e00ff */
[----:B------:R-:W-:Y:S01]  /*0c20*/  IMAD.MOV.U32 R47, RZ, RZ, -0x1 ;  /* 0xffffffffff2f7424 */ /* 0x000fe200078e00ff */
[----:B------:R-:W-:-:S13]  /*0c30*/  ISETP.GE.U32.AND.EX P0, PT, R19, UR5, PT, P0 ;  /* 0x0000000513007c0c */ /* 0x000fda000bf06100 */
[----:B------:R-:W-:Y:S05]  /*0c40*/  @P0 BRA `(.L_x_9) ;  /* 0x0000000400280947 */ /* 0x000fea0003800000 */
[----:B------:R-:W0:Y:S01]  /*0c50*/  LDC.64 R26, c[0x0][0x628] ;  /* 0x00018a00ff1a7b82 */ /* 0x000e220000000a00 */
[----:B------:R-:W-:Y:S02]  /*0c60*/  IMAD.MOV.U32 R10, RZ, RZ, R18 ;  /* 0x000000ffff0a7224 */ /* 0x000fe400078e0012 */
[----:B------:R-:W-:-:S05]  /*0c70*/  IMAD.MOV.U32 R11, RZ, RZ, R19 ;  /* 0x000000ffff0b7224 */ /* 0x000fca00078e0013 */
[----:B------:R-:W1:Y:S08]  /*0c80*/  LDC R2, c[0x0][0x630] ;  /* 0x00018c00ff027b82 */ /* 0x000e700000000800 */
[----:B------:R-:W2:Y:S01]  /*0c90*/  LDC.64 R28, c[0x0][0x620] ;  /* 0x00018800ff1c7b82 */ /* 0x000ea20000000a00 */
[----:B0-----:R-:W-:-:S04]  /*0ca0*/  ISETP.NE.U32.AND P0, PT, R26, RZ, PT ;  /* 0x000000ff1a00720c */ /* 0x001fc80003f05070 */
[----:B------:R-:W-:-:S13]  /*0cb0*/  ISETP.NE.AND.EX P0, PT, R27, RZ, PT, P0 ;  /* 0x000000ff1b00720c */ /* 0x000fda0003f05300 */
[----:B-12---:R-:W-:Y:S05]  /*0cc0*/  @!P0 BRA `(.L_x_10) ;  /* 0x0000000000288947 */ /* 0x006fea0003800000 */
[----:B------:R-:W0:Y:S02]  /*0cd0*/  LDC R9, c[0x0][0x634] ;  /* 0x00018d00ff097b82 */ /* 0x000e240000000800 */
[----:B0-----:R-:W-:-:S05]  /*0ce0*/  IADD3 R9, P0, R18, R9, RZ ;  /* 0x0000000912097210 */ /* 0x001fca0007f1e0ff */
[----:B------:R-:W-:-:S04]  /*0cf0*/  IMAD.X R21, RZ, RZ, R19, P0 ;  /* 0x000000ffff157224 */ /* 0x000fc800000e0613 */
[----:B------:R-:W-:-:S04]  /*0d00*/  IMAD.WIDE.U32 R10, R21, R26, RZ ;  /* 0x0000001a150a7225 */ /* 0x000fc800078e00ff */
[----:B------:R-:W-:-:S04]  /*0d10*/  IMAD.WIDE.U32 R12, P0, R9, R27, R10 ;  /* 0x0000001b090c7225 */ /* 0x000fc8000780000a */
[----:B------:R-:W-:-:S04]  /*0d20*/  IMAD.WIDE.U32 R10, R9, R26, RZ ;  /* 0x0000001a090a7225 */ /* 0x000fc800078e00ff */
[----:B------:R-:W-:Y:S01]  /*0d30*/  IMAD.X R15, RZ, RZ, RZ, P0 ;  /* 0x000000ffff0f7224 */ /* 0x000fe200000e06ff */
[----:B------:R-:W-:Y:S01]  /*0d40*/  IADD3 RZ, P0, R11, R12, RZ ;  /* 0x0000000c0bff7210 */ /* 0x000fe20007f1e0ff */
[----:B------:R-:W-:-:S04]  /*0d50*/  IMAD.MOV.U32 R14, RZ, RZ, R13 ;  /* 0x000000ffff0e7224 */ /* 0x000fc800078e000d */
[----:B------:R-:W-:-:S08]  /*0d60*/  IMAD.WIDE.U32.X R10, R21, R27, R14, P0 ;  /* 0x0000001b150a7225 */ /* 0x000fd000000e040e */
.L_x_10:
[----:B------:R-:W0:Y:S01]  /*0d70*/  LDC.64 R30, c[0x0][0x640] ;  /* 0x00019000ff1e7b82 */ /* 0x000e220000000a00 */
[-CC-:B------:R-:W-:Y:S01]  /*0d80*/  SHF.R.U64 R47, R10, R2.reuse, R11.reuse ;  /* 0x000000020a2f7219 */ /* 0x180fe2000000120b */
[----:B------:R-:W-:Y:S01]  /*0d90*/  IMAD.MOV.U32 R25, RZ, RZ, 0x1 ;  /* 0x00000001ff197424 */ /* 0x000fe200078e00ff */
[----:B------:R-:W-:Y:S02]  /*0da0*/  SHF.R.U32.HI R2, RZ, R2, R11 ;  /* 0x00000002ff027219 */ /* 0x000fe4000001160b */
[----:B------:R-:W-:-:S03]  /*0db0*/  IADD3 R5, P0, RZ, -R47, RZ ;  /* 0x8000002fff057210 */ /* 0x000fc60007f1e0ff */
[----:B------:R-:W1:Y:S02]  /*0dc0*/  LDC R12, c[0x0][0x618] ;  /* 0x00018600ff0c7b82 */ /* 0x000e640000000800 */
[----:B------:R-:W-:Y:S02]  /*0dd0*/  IMAD.X R9, RZ, RZ, ~R2, P0 ;  /* 0x000000ffff097224 */ /* 0x000fe400000e0e02 */
[----:B------:R-:W-:-:S04]  /*0de0*/  IMAD.WIDE.U32 R10, R5, R28, R18 ;  /* 0x0000001c050a7225 */ /* 0x000fc800078e0012 */
[----:B------:R-:W2:Y:S01]  /*0df0*/  LDC R20, c[0x0][0x608] ;  /* 0x00018200ff147b82 */ /* 0x000ea20000000800 */
[----:B------:R-:W-:Y:S02]  /*0e00*/  IMAD R2, R9, R28, RZ ;  /* 0x0000001c09027224 */ /* 0x000fe400078e02ff */
[----:B------:R-:W-:Y:S02]  /*0e10*/  IMAD.MOV.U32 R9, RZ, RZ, -0x1 ;  /* 0xffffffffff097424 */ /* 0x000fe400078e00ff */
[----:B------:R-:W-:Y:S02]  /*0e20*/  IMAD R5, R5, R29, R2 ;  /* 0x0000001d05057224 */ /* 0x000fe400078e0202 */
[----:B------:R-:W-:Y:S01]  /*0e30*/  IMAD R29, R7, R24, R4 ;  /* 0x00000018071d7224 */ /* 0x000fe200078e0204 */
[----:B------:R-:W3:Y:S01]  /*0e40*/  LDC R26, c[0x0][0x658] ;  /* 0x00019600ff1a7b82 */ /* 0x000ee20000000800 */
[----:B------:R-:W-:Y:S01]  /*0e50*/  IMAD.IADD R5, R11, 0x1, R5 ;  /* 0x000000010b057824 */ /* 0x000fe200078e0205 */
[----:B0-----:R-:W-:-:S04]  /*0e60*/  ISETP.NE.U32.AND P0, PT, R30, RZ, PT ;  /* 0x000000ff1e00720c */ /* 0x001fc80003f05070 */
[----:B------:R-:W-:Y:S02]  /*0e70*/  ISETP.NE.AND.EX P0, PT, R31, RZ, PT, P0 ;  /* 0x000000ff1f00720c */ /* 0x000fe40003f05300 */
[----:B------:R-:W0:Y:S01]  /*0e80*/  LDC R43, c[0x0][0x600] ;  /* 0x00018000ff2b7b82 */ /* 0x000e220000000800 */
[-CC-:B-1----:R-:W-:Y:S02]  /*0e90*/  SHF.R.U64 R14, R10, R12.reuse, R5.reuse ;  /* 0x0000000c0a0e7219 */ /* 0x182fe40000001205 */
[----:B------:R-:W-:-:S05]  /*0ea0*/  SHF.R.U32.HI R5, RZ, R12, R5 ;  /* 0x0000000cff057219 */ /* 0x000fca0000011605 */
[----:B------:R-:W1:Y:S01]  /*0eb0*/  LDC R21, c[0x0][0x648] ;  /* 0x00019200ff157b82 */ /* 0x000e620000000800 */
[-CC-:B--2---:R-:W-:Y:S02]  /*0ec0*/  SHF.R.U64 R32, R14, R20.reuse, R5.reuse ;  /* 0x000000140e207219 */ /* 0x184fe40000001205 */
[----:B------:R-:W-:-:S05]  /*0ed0*/  SHF.R.U32.HI R5, RZ, R20, R5 ;  /* 0x00000014ff057219 */ /* 0x000fca0000011605 */
[----:B------:R-:W2:Y:S01]  /*0ee0*/  LDC R28, c[0x0][0x638] ;  /* 0x00018e00ff1c7b82 */ /* 0x000ea20000000800 */
[-CC-:B---3--:R-:W-:Y:S02]  /*0ef0*/  SHF.R.U64 R20, R32, R26.reuse, R5.reuse ;  /* 0x0000001a20147219 */ /* 0x188fe40000001205 */
[-C--:B------:R-:W-:Y:S02]  /*0f00*/  SHF.L.U32 R2, R9, R26.reuse, RZ ;  /* 0x0000001a09027219 */ /* 0x080fe400000006ff */
[----:B------:R-:W-:Y:S01]  /*0f10*/  SHF.R.U32.HI R5, RZ, R26, R5 ;  /* 0x0000001aff057219 */ /* 0x000fe20000011605 */
[----:B------:R-:W-:Y:S01]  /*0f20*/  IMAD.MOV.U32 R4, RZ, RZ, R20 ;  /* 0x000000ffff047224 */ /* 0x000fe200078e0014 */
[----:B------:R-:W-:Y:S01]  /*0f30*/  LOP3.LUT R7, RZ, R2, RZ, 0x33, !PT ;  /* 0x00000002ff077212 */ /* 0x000fe200078e33ff */
[----:B------:R-:W3:Y:S01]  /*0f40*/  LDC R27, c[0x0][0x610] ;  /* 0x00018400ff1b7b82 */ /* 0x000ee20000000800 */
[----:B------:R-:W-:Y:S05]  /*0f50*/  @!P0 BRA `(.L_x_11) ;  /* 0x0000000000288947 */ /* 0x000fea0003800000 */
[----:B------:R-:W4:Y:S02]  /*0f60*/  LDC R9, c[0x0][0x64c] ;  /* 0x00019300ff097b82 */ /* 0x000f240000000800 */
[----:B----4-:R-:W-:-:S05]  /*0f70*/  IADD3 R9, P0, R20, R9, RZ ;  /* 0x0000000914097210 */ /* 0x010fca0007f1e0ff */
        /* <DEDUP_REMOVED lines=8> */
.L_x_11:
[----:B-1----:R-:W-:Y:S01]  /*1000*/  SHF.R.U64 R4, R4, R21, R5 ;  /* 0x0000001504047219 */ /* 0x002fe20000001205 */
[----:B0-----:R-:W-:Y:S01]  /*1010*/  VIADD R5, R43, 0xffffffff ;  /* 0xffffffff2b057836 */ /* 0x001fe20000000000 */
[----:B------:R-:W-:Y:S02]  /*1020*/  SHF.L.U32 R2, R25, R26, RZ ;  /* 0x0000001a19027219 */ /* 0x000fe400000006ff */
[----:B------:R-:W-:Y:S01]  /*1030*/  LOP3.LUT R7, R32, R7, RZ, 0xc0, !PT ;  /* 0x0000000720077212 */ /* 0x000fe200078ec0ff */
[----:B------:R-:W-:Y:S01]  /*1040*/  IMAD.MOV R9, RZ, RZ, -R4 ;  /* 0x000000ffff097224 */ /* 0x000fe200078e0a04 */
[----:B------:R-:W-:Y:S02]  /*1050*/  SEL R6, R6, R29, !P1 ;  /* 0x0000001d06067207 */ /* 0x000fe40004800000 */
[----:B------:R-:W-:Y:S01]  /*1060*/  LOP3.LUT R5, R14, R5, RZ, 0xc0, !PT ;  /* 0x000000050e057212 */ /* 0x000fe200078ec0ff */
[----:B------:R-:W-:Y:S02]  /*1070*/  IMAD R7, R2, R4, R7 ;  /* 0x0000000402077224 */ /* 0x000fe400078e0207 */
[----:B--2---:R-:W-:-:S02]  /*1080*/  IMAD R2, R9, R28, R20 ;  /* 0x0000001c09027224 */ /* 0x004fc400078e0214 */
[----:B---3--:R-:W-:Y:S02]  /*1090*/  IMAD R6, R7, R27, R6 ;  /* 0x0000001b07067224 */ /* 0x008fe400078e0206 */
[----:B------:R-:W-:Y:S02]  /*10a0*/  IMAD R43, R2, R43, R5 ;  /* 0x0000002b022b7224 */ /* 0x000fe400078e0205 */
[----:B------:R-:W-:-:S03]  /*10b0*/  IMAD.MOV.U32 R4, RZ, RZ, 0x1 ;  /* 0x00000001ff047424 */ /* 0x000fc600078e00ff */
[----:B------:R-:W-:Y:S02]  /*10c0*/  SEL R45, R43, R6, !P1 ;  /* 0x000000062b2d7207 */ /* 0x000fe40004800000 */
[----:B------:R-:W-:Y:S02]  /*10d0*/  PRMT R2, R4, 0x7610, R2 ;  /* 0x0000761004027816 */ /* 0x000fe40000000002 */
[----:B------:R-:W-:-:S07]  /*10e0*/  SEL R43, R6, R43, !P1 ;  /* 0x0000002b062b7207 */ /* 0x000fce0004800000 */
.L_x_9:
[----:B------:R-:W-:-:S08]  /*10f0*/  NOP ;  /* 0x0000000000007918 */ /* 0x000fd00000000000 */
[----:B------:R-:W0:Y:S02]  /*1100*/  USETMAXREG.TRY_ALLOC.CTAPOOL UP0, 0xe8 ;  /* 0x000000e8000079c8 */ /* 0x000e240008000600 */
[----:B0-----:R-:W-:-:S13]  /*1110*/  PLOP3.LUT P0, PT, PT, PT, UP0, 0x80, 0x0 ;  /* 0x000000000000781c */ /* 0x001fda0003f0f008 */
[----:B------:R-:W-:Y:S05]  /*1120*/  @!P0 BRA `(.L_x_9) ;  /* 0xfffffffc00f08947 */ /* 0x000fea000383ffff */
[----:B------:R-:W-:Y:S01]  /*1130*/  ULDC.64 UR4, c[0x0][0x598] ;  /* 0x0001660000047ab9 */ /* 0x000fe20000000a00 */
[----:B------:R-:W-:Y:S01]  /*1140*/  ULDC.64 UR38, c[0x0][0x208] ;  /* 0x0000820000267ab9 */ /* 0x000fe20000000a00 */
[----:B------:R-:W-:-:S04]  /*1150*/  ISETP.NE.U32.AND P0, PT, RZ, UR4, PT ;  /* 0x00000004ff007c0c */ /* 0x000fc8000bf05070 */
[----:B------:R-:W-:-:S13]  /*1160*/  ISETP.NE.AND.EX P0, PT, RZ, UR5, PT, P0 ;  /* 0x00000005ff007c0c */ /* 0x000fda000bf05300 */
[----:B------:R-:W-:Y:S05]  /*1170*/  @!P0 BRA `(.L_x_12) ;  /* 0x00000000001c8947 */ /* 0x000fea0003800000 */
[----:B------:R-:W0:Y:S02]  /*1180*/  LDC.64 R4, c[0x0][0x598] ;  /* 0x00016600ff047b82 */ /* 0x000e240000000a00 */
[----:B0-----:R-:W2:Y:S02]  /*1190*/  LDG.E.64 R4, desc[UR38][R4.64] ;  /* 0x0000002604047981 */ /* 0x001ea4000c1e1b00 */
[----:B--2---:R-:W-:-:S04]  /*11a0*/  ISETP.NE.U32.AND P0, PT, R4, RZ, PT ;  /* 0x000000ff0400720c */ /* 0x004fc80003f05070 */
[----:B------:R-:W-:-:S13]  /*11b0*/  ISETP.NE.AND.EX P0, PT, R5, RZ, PT, P0 ;  /* 0x000000ff0500720c */ /* 0x000fda0003f05300 */
[----:B------:R-:W-:Y:S05]  /*11c0*/  @!P0 BRA `(.L_x_12) ;  /* 0x0000000000088947 */ /* 0x000fea0003800000 */
[----:B------:R0:W5:Y:S01]  /*11d0*/  LD.E R34, desc[UR38][R4.64] ;  /* 0x0000002604227980 */ /* 0x000162000c101900 */
[----:B------:R-:W-:Y:S05]  /*11e0*/  BRA `(.L_x_13) ;  /* 0x0000000000247947 */ /* 0x000fea0003800000 */
.L_x_12:
[----:B------:R-:W-:Y:S02]  /*11f0*/  ULDC.64 UR4, c[0x0][0x588] ;  /* 0x0001620000047ab9 */ /* 0x000fe40000000a00 */
[----:B------:R-:W-:-:S04]  /*1200*/  ISETP.NE.U32.AND P0, PT, RZ, UR4, PT ;  /* 0x00000004ff007c0c */ /* 0x000fc8000bf05070 */
[----:B------:R-:W-:-:S13]  /*1210*/  ISETP.NE.AND.EX P0, PT, RZ, UR5, PT, P0 ;  /* 0x00000005ff007c0c */ /* 0x000fda000bf05300 */
[----:B------:R-:W-:Y:S05]  /*1220*/  @!P0 BRA `(.L_x_14) ;  /* 0x00000000000c8947 */ /* 0x000fea0003800000 */
[----:B------:R-:W0:Y:S02]  /*1230*/  LDC.64 R34, c[0x0][0x588] ;  /* 0x00016200ff227b82 */ /* 0x000e240000000a00 */
[----:B0-----:R1:W5:Y:S01]  /*1240*/  LDG.E R34, desc[UR38][R34.64] ;  /* 0x0000002622227981 */ /* 0x001362000c1e1900 */
[----:B------:R-:W-:Y:S05]  /*1250*/  BRA `(.L_x_13) ;  /* 0x0000000000087947 */ /* 0x000fea0003800000 */
.L_x_14:
[----:B------:R-:W-:Y:S02]  /*1260*/  ULDC UR4, c[0x0][0x580] ;  /* 0x0001600000047ab9 */ /* 0x000fe40000000800 */
[----:B------:R-:W-:-:S07]  /*1270*/  IMAD.U32 R34, RZ, RZ, UR4 ;  /* 0x00000004ff227e24 */ /* 0x000fce000f8e00ff */
.L_x_13:
[----:B------:R-:W-:Y:S02]  /*1280*/  ULDC.64 UR4, c[0x0][0x5a0] ;  /* 0x0001680000047ab9 */ /* 0x000fe40000000a00 */
[----:B------:R-:W-:-:S04]  /*1290*/  ISETP.NE.U32.AND P0, PT, RZ, UR4, PT ;  /* 0x00000004ff007c0c */ /* 0x000fc8000bf05070 */
[----:B------:R-:W-:-:S13]  /*12a0*/  ISETP.NE.AND.EX P0, PT, RZ, UR5, PT, P0 ;  /* 0x00000005ff007c0c */ /* 0x000fda000bf05300 */
[----:B------:R-:W-:Y:S05]  /*12b0*/  @!P0 BRA `(.L_x_15) ;  /* 0x00000000001c8947 */ /* 0x000fea0003800000 */
[----:B0-----:R-:W0:Y:S02]  /*12c0*/  LDC.64 R4, c[0x0][0x5a0] ;  /* 0x00016800ff047b82 */ /* 0x001e240000000a00 */
[----:B0-----:R-:W2:Y:S02]  /*12d0*/  LDG.E.64 R4, desc[UR38][R4.64] ;  /* 0x0000002604047981 */ /* 0x001ea4000c1e1b00 */
[----:B--2---:R-:W-:-:S04]  /*12e0*/  ISETP.NE.U32.AND P0, PT, R4, RZ, PT ;  /* 0x000000ff0400720c */ /* 0x004fc80003f05070 */
[----:B------:R-:W-:-:S13]  /*12f0*/  ISETP.NE.AND.EX P0, PT, R5, RZ, PT, P0 ;  /* 0x000000ff0500720c */ /* 0x000fda0003f05300 */
[----:B------:R-:W-:Y:S05]  /*1300*/  @!P0 BRA `(.L_x_15) ;  /* 0x0000000000088947 */ /* 0x000fea0003800000 */
[----:B-1----:R0:W5:Y:S01]  /*1310*/  LD.E R35, desc[UR38][R4.64] ;  /* 0x0000002604237980 */ /* 0x002162000c101900 */
[----:B------:R-:W-:Y:S05]  /*1320*/  BRA `(.L_x_16) ;  /* 0x0000000000247947 */ /* 0x000fea0003800000 */
.L_x_15:
[----:B------:R-:W-:Y:S02]  /*1330*/  ULDC.64 UR4, c[0x0][0x590] ;  /* 0x0001640000047ab9 */ /* 0x000fe40000000a00 */
[----:B------:R-:W-:-:S04]  /*1340*/  ISETP.NE.U32.AND P0, PT, RZ, UR4, PT ;  /* 0x00000004ff007c0c */ /* 0x000fc8000bf05070 */
[----:B------:R-:W-:-:S13]  /*1350*/  ISETP.NE.AND.EX P0, PT, RZ, UR5, PT, P0 ;  /* 0x00000005ff007c0c */ /* 0x000fda000bf05300 */
[----:B------:R-:W-:Y:S05]  /*1360*/  @!P0 BRA `(.L_x_17) ;  /* 0x00000000000c8947 */ /* 0x000fea0003800000 */
[----:B0-----:R-:W1:Y:S02]  /*1370*/  LDC.64 R4, c[0x0][0x590] ;  /* 0x00016400ff047b82 */ /* 0x001e640000000a00 */
[----:B-1----:R1:W5:Y:S01]  /*1380*/  LDG.E R35, desc[UR38][R4.64] ;  /* 0x0000002604237981 */ /* 0x002362000c1e1900 */
[----:B------:R-:W-:Y:S05]  /*1390*/  BRA `(.L_x_16) ;  /* 0x0000000000087947 */ /* 0x000fea0003800000 */
.L_x_17:
[----:B------:R-:W-:Y:S02]  /*13a0*/  ULDC UR4, c[0x0][0x584] ;  /* 0x0001610000047ab9 */ /* 0x000fe40000000800 */
[----:B-1----:R-:W-:-:S07]  /*13b0*/  IMAD.U32 R35, RZ, RZ, UR4 ;  /* 0x00000004ff237e24 */ /* 0x002fce000f8e00ff */
.L_x_16:
[----:B------:R-:W-:-:S13]  /*13c0*/  LOP3.LUT P0, RZ, R2, 0xff, RZ, 0xc0, !PT ;  /* 0x000000ff02ff7812 */ /* 0x000fda000780c0ff */
[----:B------:R-:W-:Y:S05]  /*13d0*/  @!P0 EXIT ;  /* 0x000000000000894d */ /* 0x000fea0003800000 */
[----:B01----:R-:W0:Y:S01]  /*13e0*/  LDC R4, c[0x0][0x658] ;  /* 0x00019600ff047b82 */ /* 0x003e220000000800 */
[----:B------:R-:W-:Y:S01]  /*13f0*/  ULDC.64 UR6, c[0x0][0x288] ;  /* 0x0000a20000067ab9 */ /* 0x000fe20000000a00 */
[----:B------:R-:W-:Y:S01]  /*1400*/  LOP3.LUT R8, R8, 0x1, RZ, 0xc0, !PT ;  /* 0x0000000108087812 */ /* 0x000fe200078ec0ff */
[----:B------:R-:W-:Y:S01]  /*1410*/  UIADD3 UR4, UR7, 0x3f, URZ ;  /* 0x0000003f07047890 */ /* 0x000fe2000fffe03f */
[----:B------:R-:W-:Y:S01]  /*1420*/  SHF.R.U32.HI R2, RZ, 0x2, R3 ;  /* 0x00000002ff027819 */ /* 0x000fe20000011603 */
[----:B------:R-:W-:Y:S01]  /*1430*/  IMAD.U32 R7, RZ, RZ, UR6 ;  /* 0x00000006ff077e24 */ /* 0x000fe2000f8e00ff */
[----:B------:R-:W-:Y:S01]  /*1440*/  SHF.R.U32.HI R0, RZ, 0x1, R0 ;  /* 0x00000001ff007819 */ /* 0x000fe20000011600 */
[----:B------:R-:W-:Y:S01]  /*1450*/  USHF.R.S32.HI UR5, URZ, 0x1f, UR4 ;  /* 0x0000001f3f057899 */ /* 0x000fe20008011404 */
[----:B------:R-:W-:Y:S01]  /*1460*/  LOP3.LUT R36, R3, 0x3, RZ, 0xc0, !PT ;  /* 0x0000000303247812 */ /* 0x000fe200078ec0ff */
[----:B------:R-:W-:Y:S01]  /*1470*/  IMAD.SHL.U32 R5, R8, 0x40, RZ ;  /* 0x0000004008057824 */ /* 0x000fe200078e00ff */
[----:B------:R-:W-:Y:S01]  /*1480*/  LOP3.LUT R2, R2, 0x7, RZ, 0xc0, !PT ;  /* 0x0000000702027812 */ /* 0x000fe200078ec0ff */
[----:B------:R-:W-:Y:S01]  /*1490*/  ULEA.HI UR5, UR5, UR4, URZ, 0x6 ;  /* 0x0000000405057291 */ /* 0x000fe2000f8f303f */
[----:B------:R-:W-:Y:S01]  /*14a0*/  LOP3.LUT R33, R0, 0x30, RZ, 0xc0, !PT ;  /* 0x0000003000217812 */ /* 0x000fe200078ec0ff */
[----:B------:R-:W-:Y:S01]  /*14b0*/  IMAD R36, R36, -0x2, R7 ;  /* 0xfffffffe24247824 */ /* 0x000fe200078e0207 */
[--C-:B------:R-:W-:Y:S01]  /*14c0*/  LOP3.LUT R32, R5, 0x40, R2.reuse, 0xe2, !PT ;  /* 0x0000004005207812 */ /* 0x100fe200078ee202 */
[----:B------:R-:W-:Y:S01]  /*14d0*/  USHF.R.S32.HI UR43, URZ, 0x6, UR5 ;  /* 0x000000063f2b7899 */ /* 0x000fe20008011405 */
[-C--:B------:R-:W-:Y:S01]  /*14e0*/  IADD3 R5, RZ, -R33.reuse, -R2 ;  /* 0x80000021ff057210 */ /* 0x080fe20007ffe802 */
[----:B------:R-:W-:Y:S01]  /*14f0*/  IMAD.MOV.U32 R7, RZ, RZ, -0x1 ;  /* 0xffffffffff077424 */ /* 0x000fe200078e00ff */
[----:B------:R-:W-:Y:S01]  /*1500*/  LOP3.LUT R39, R3, 0x80, RZ, 0xc0, !PT ;  /* 0x0000008003277812 */ /* 0x000fe200078ec0ff */
[----:B------:R-:W-:Y:S01]  /*1510*/  UISETP.LT.AND UP0, UPT, UR43, 0x1, UPT ;  /* 0x000000012b00788c */ /* 0x000fe2000bf01270 */
[----:B------:R-:W-:Y:S01]  /*1520*/  LOP3.LUT R32, R32, R33, RZ, 0xfc, !PT ;  /* 0x0000002120207212 */ /* 0x000fe200078efcff */
[----:B------:R-:W-:Y:S01]  /*1530*/  IMAD R5, R8, -0x40, R5 ;  /* 0xffffffc008057824 */ /* 0x000fe200078e0205 */
[----:B------:R-:W-:Y:S01]  /*1540*/  ULDC UR4, c[0x0][0x284] ;  /* 0x0000a10000047ab9 */ /* 0x000fe20000000800 */
[----:B------:R-:W-:Y:S01]  /*1550*/  USEL UR44, UR43, 0x1, UP0 ;  /* 0x000000012b2c7887 */ /* 0x000fe20008000000 */
[----:B0-----:R-:W-:Y:S01]  /*1560*/  SHF.L.U32 R4, R7, R4, RZ ;  /* 0x0000000407047219 */ /* 0x001fe200000006ff */
[----:B------:R-:W-:Y:S01]  /*1570*/  IMAD.SHL.U32 R37, R3, 0x2, RZ ;  /* 0x0000000203257824 */ /* 0x000fe200078e00ff */
[----:B------:R-:W-:Y:S01]  /*1580*/  LOP3.LUT R54, R16, 0x1, RZ, 0xfc, !PT ;  /* 0x0000000110367812 */ /* 0x000fe200078efcff */
[----:B------:R-:W-:Y:S01]  /*1590*/  VIADD R40, R5, UR4 ;  /* 0x0000000405287c36 */ /* 0x000fe20008000000 */
[----:B------:R-:W-:Y:S01]  /*15a0*/  SHF.R.U32.HI R39, RZ, 0x7, R39 ;  /* 0x00000007ff277819 */ /* 0x000fe20000011627 */
[----:B------:R-:W-:Y:S01]  /*15b0*/  IMAD.MOV.U32 R33, RZ, RZ, RZ ;  /* 0x000000ffff217224 */ /* 0x000fe200078e00ff */
[----:B------:R-:W-:Y:S01]  /*15c0*/  LOP3.LUT R38, RZ, R4, RZ, 0x33, !PT ;  /* 0x00000004ff267212 */ /* 0x000fe200078e33ff */
[----:B------:R-:W-:Y:S01]  /*15d0*/  UIADD3 UR44, UR43, -UR44, URZ ;  /* 0x8000002c2b2c7290 */ /* 0x000fe2000fffe03f */
[----:B------:R-:W-:Y:S01]  /*15e0*/  UMOV UR40, URZ ;  /* 0x0000003f00287c82 */ /* 0x000fe20008000000 */
[----:B------:R-:W-:-:S10]  /*15f0*/  UMOV UR41, URZ ;  /* 0x0000003f00297c82 */ /* 0x000fd40008000000 */
.L_x_55:
[----:B------:R-:W0:Y:S01]  /*1600*/  SHFL.IDX PT, R0, R39, RZ, 0x1f ;  /* 0x00001fff27007589 */ /* 0x000e2200000e0000 */
[----:B------:R-:W1:Y:S01]  /*1610*/  S2UR UR7, SR_CgaCtaId ;  /* 0x00000000000779c3 */ /* 0x000e620000008800 */
[----:B------:R-:W-:Y:S01]  /*1620*/  UMOV UR6, 0x400 ;  /* 0x0000040000067882 */ /* 0x000fe20000000000 */
[----:B0-----:R-:W-:Y:S01]  /*1630*/  R2UR UR4, R0 ;  /* 0x00000000000472ca */ /* 0x001fe200000e0000 */
[----:B-1----:R-:W-:-:S12]  /*1640*/  ULEA UR46, UR7, UR6, 0x18 ;  /* 0x00000006072e7291 */ /* 0x002fd8000f8ec03f */
[----:B------:R-:W-:-:S04]  /*1650*/  ULEA.HI UR5, UR4, UR4, URZ, 0x1 ;  /* 0x0000000404057291 */ /* 0x000fc8000f8f083f */
[----:B------:R-:W-:-:S04]  /*1660*/  ULOP3.LUT UR5, UR5, 0xffffe, URZ, 0xc0, !UPT ;  /* 0x000ffffe05057892 */ /* 0x000fc8000f8ec03f */
[----:B------:R-:W-:-:S03]  /*1670*/  UIADD3 UR5, UR4, -UR5, URZ ;  /* 0x8000000504057290 */ /* 0x000fc6000fffe03f */
[----:B------:R-:W-:Y:S01]  /*1680*/  ULDC UR4, c[0x0][0x28c] ;  /* 0x0000a30000047ab9 */ /* 0x000fe20000000800 */
[----:B------:R-:W-:Y:S01]  /*1690*/  ULEA UR5, UR5, UR46, 0xc ;  /* 0x0000002e05057291 */ /* 0x000fe2000f8e603f */
[----:B------:R-:W-:-:S03]  /*16a0*/  ISETP.LT.AND P0, PT, RZ, UR4, PT ;  /* 0x00000004ff007c0c */ /* 0x000fc6000bf01270 */
[----:B------:R-:W-:-:S04]  /*16b0*/  UIADD3 UR5, UR5, 0x200, URZ ;  /* 0x0000020005057890 */ /* 0x000fc8000fffe03f */
[----:B------:R-:W-:-:S04]  /*16c0*/  USHF.R.U32.HI UR5, URZ, 0x4, UR5 ;  /* 0x000000043f057899 */ /* 0x000fc80008011605 */
[----:B------:R-:W-:-:S04]  /*16d0*/  ULOP3.LUT UR5, UR5, 0x3fff, URZ, 0xc0, !UPT ;  /* 0x00003fff05057892 */ /* 0x000fc8000f8ec03f */
[----:B------:R-:W-:Y:S01]  /*16e0*/  ULOP3.LUT UR45, UR5, 0x10000, URZ, 0xfc, !UPT ;  /* 0x00010000052d7892 */ /* 0x000fe2000f8efc3f */
[----:B------:R-:W-:Y:S11]  /*16f0*/  @P0 BRA `(.L_x_18) ;  /* 0x0000000000400947 */ /* 0x000ff60003800000 */
[----:B------:R-:W-:Y:S01]  /*1700*/  MOV R0, 0x0 ;  /* 0x0000000000007802 */ /* 0x000fe20000000f00 */
[----:B------:R-:W-:Y:S01]  /*1710*/  ULDC.64 UR4, c[0x4][0x68] ;  /* 0x01001a0000047ab9 */ /* 0x000fe20000000a00 */
[----:B------:R-:W-:Y:S01]  /*1720*/  ULDC.64 UR6, c[0x4][0x8] ;  /* 0x0100020000067ab9 */ /* 0x000fe20000000a00 */
[----:B------:R-:W-:Y:S01]  /*1730*/  IMAD.U32 R4, RZ, RZ, UR4 ;  /* 0x00000004ff047e24 */ /* 0x000fe2000f8e00ff */
[----:B------:R0:W1:Y:S01]  /*1740*/  LDC.64 R2, c[0x4][R0] ;  /* 0x0100000000027b82 */ /* 0x0000620000000a00 */
[----:B------:R-:W-:Y:S01]  /*1750*/  IMAD.U32 R5, RZ, RZ, UR5 ;  /* 0x00000005ff057e24 */ /* 0x000fe2000f8e00ff */
[----:B------:R-:W-:Y:S01]  /*1760*/  ULDC.64 UR4, c[0x4][0x70] ;  /* 0x01001c0000047ab9 */ /* 0x000fe20000000a00 */
[----:B------:R-:W-:Y:S02]  /*1770*/  IMAD.U32 R10, RZ, RZ, UR6 ;  /* 0x00000006ff0a7e24 */ /* 0x000fe4000f8e00ff */
[----:B------:R-:W-:Y:S02]  /*1780*/  IMAD.U32 R6, RZ, RZ, UR4 ;  /* 0x00000004ff067e24 */ /* 0x000fe4000f8e00ff */
[----:B------:R-:W-:-:S02]  /*1790*/  IMAD.U32 R7, RZ, RZ, UR5 ;  /* 0x00000005ff077e24 */ /* 0x000fc4000f8e00ff */
[----:B------:R-:W-:Y:S02]  /*17a0*/  IMAD.U32 R11, RZ, RZ, UR7 ;  /* 0x00000007ff0b7e24 */ /* 0x000fe4000f8e00ff */
[----:B------:R-:W-:Y:S02]  /*17b0*/  IMAD.MOV.U32 R8, RZ, RZ, 0x1e1 ;  /* 0x000001e1ff087424 */ /* 0x000fe400078e00ff */
[----:B------:R-:W-:Y:S02]  /*17c0*/  IMAD.MOV.U32 R12, RZ, RZ, 0x1 ;  /* 0x00000001ff0c7424 */ /* 0x000fe400078e00ff */
[----:B0-----:R-:W-:-:S07]  /*17d0*/  IMAD.MOV.U32 R13, RZ, RZ, RZ ;  /* 0x000000ffff0d7224 */ /* 0x001fce00078e00ff */
[----:B------:R-:W-:-:S07]  /*17e0*/  LEPC R20, `(.L_x_18) ;  /* 0x000000001014794e */ /* 0x000fce0000000000 */
[----:B-1---5:R-:W-:Y:S05]  /*17f0*/  CALL.ABS.NOINC R2 ;  /* 0x0000000002007343 */ /* 0x022fea0003c00000 */
.L_x_18:
[----:B------:R-:W-:-:S13]  /*1800*/  ISETP.NE.AND P0, PT, R54, 0x3, PT ;  /* 0x000000033600780c */ /* 0x000fda0003f05270 */
[----:B------:R-:W-:Y:S05]  /*1810*/  @!P0 BRA `(.L_x_19) ;  /* 0x0000000000048947 */ /* 0x000fea0003800000 */
[----:B------:R-:W-:Y:S01]  /*1820*/  BPT.TRAP 0x1 ;  /* 0x000000040000795c */ /* 0x000fe20000300000 */
.L_x_19:
[----:B------:R-:W-:Y:S02]  /*1830*/  IMAD.U32 R3, RZ, RZ, UR41 ;  /* 0x00000029ff037e24 */ /* 0x000fe4000f8e00ff */
[----:B------:R-:W-:-:S03]  /*1840*/  IMAD.U32 R0, RZ, RZ, UR40 ;  /* 0x00000028ff007e24 */ /* 0x000fc6000f8e00ff */
[----:B------:R-:W-:Y:S02]  /*1850*/  LEA R3, R3, UR46, 0x3 ;  /* 0x0000002e03037c11 */ /* 0x000fe4000f8e18ff */
[----:B------:R-:W-:-:S04]  /*1860*/  SHF.L.U32 R0, R0, 0x1f, RZ ;  /* 0x0000001f00007819 */ /* 0x000fc800000006ff */
[----:B------:R0:W1:Y:S01]  /*1870*/  SYNCS.PHASECHK.TRANS64.TRYWAIT P1, [R3+URZ], R0 ;  /* 0x00000000030075a7 */ /* 0x000062000802017f */
[----:B------:R-:W-:Y:S05]  /*1880*/  @!P0 BRA `(.L_x_20) ;  /* 0x0000000000048947 */ /* 0x000fea0003800000 */
[----:B------:R-:W-:Y:S01]  /*1890*/  BPT.TRAP 0x1 ;  /* 0x000000040000795c */ /* 0x000fe20000300000 */
.L_x_20:
[----:B------:R-:W-:-:S05]  /*18a0*/  IMAD.U32 R2, RZ, RZ, UR44 ;  /* 0x0000002cff027e24 */ /* 0x000fca000f8e00ff */
[----:B------:R-:W-:Y:S01]  /*18b0*/  ISETP.GE.AND P2, PT, R2, 0x1, PT ;  /* 0x000000010200780c */ /* 0x000fe20003f46270 */
[----:B-1----:R-:W-:-:S12]  /*18c0*/  @P1 BRA `(.L_x_21) ;  /* 0x0000000000081947 */ /* 0x002fd80003800000 */
[----:B------:R-:W1:Y:S02]  /*18d0*/  SYNCS.PHASECHK.TRANS64.TRYWAIT P1, [R3+URZ], R0 ;  /* 0x00000000030075a7 */ /* 0x000e64000802017f */
[----:B-1----:R-:W-:Y:S05]  /*18e0*/  @!P1 BRA `(.L_x_22) ;  /* 0x0000003800089947 */ /* 0x002fea0003800000 */
.L_x_21:
[----:B------:R-:W-:Y:S05]  /*18f0*/  WARPSYNC.ALL ;  /* 0x0000000000007948 */ /* 0x000fea0003800000 */
[----:B------:R-:W-:Y:S01]  /*1900*/  UIADD3 UR4, UR46, 0x36200, URZ ;  /* 0x000362002e047890 */ /* 0x000fe2000fffe03f */
[----:B------:R-:W-:Y:S01]  /*1910*/  WARPGROUP.ARRIVE ;  /* 0x00000000000079c5 */ /* 0x000fe20000000000 */
[----:B------:R-:W-:Y:S02]  /*1920*/  UIMAD UR6, UR41, 0x300, UR45 ;  /* 0x00000300290678a4 */ /* 0x000fe4000f8e022d */
[----:B------:R-:W-:Y:S01]  /*1930*/  USHF.R.U32.HI UR4, URZ, 0x4, UR4 ;  /* 0x000000043f047899 */ /* 0x000fe20008011604 */
[----:B------:R-:W-:Y:S01]  /*1940*/  UMOV UR9, 0x80000020 ;  /* 0x8000002000097882 */ /* 0x000fe20000000000 */
[----:B------:R-:W-:-:S02]  /*1950*/  UMOV UR11, 0x80000000 ;  /* 0x80000000000b7882 */ /* 0x000fc40000000000 */
[----:B------:R-:W-:Y:S01]  /*1960*/  ULOP3.LUT UR4, UR4, 0x3fff, URZ, 0xc0, !UPT ;  /* 0x00003fff04047892 */ /* 0x000fe2000f8ec03f */
[----:B------:R-:W-:Y:S01]  /*1970*/  UMOV UR8, UR6 ;  /* 0x0000000600087c82 */ /* 0x000fe20008000000 */
[----:B------:R-:W-:Y:S02]  /*1980*/  UIADD3 UR7, UR6, 0x200, URZ ;  /* 0x0000020006077890 */ /* 0x000fe4000fffe03f */
[----:B------:R-:W-:-:S04]  /*1990*/  ULOP3.LUT UR4, UR4, 0x10000, URZ, 0xfc, !UPT ;  /* 0x0001000004047892 */ /* 0x000fc8000f8efc3f */
[----:B------:R-:W-:-:S07]  /*19a0*/  ULEA UR5, UR41, UR4, 0x5 ;  /* 0x0000000429057291 */ /* 0x000fce000f8e283f */
[----:B------:R-:W-:Y:S02]  /*19b0*/  UMOV UR10, UR5 ;  /* 0x00000005000a7c82 */ /* 0x000fe40008000000 */
[----:B------:R-:W-:Y:S01]  /*19c0*/  IGMMA.64x8x32.S8.S8 R28, gdesc[UR8], RZ, !UPT, gsb0 ;  /* 0x00000000081c79f1 */ /* 0x000fe2000c0410ff */
[----:B------:R-:W-:Y:S01]  /*19d0*/  UMOV UR8, UR7 ;  /* 0x0000000700087c82 */ /* 0x000fe20008000000 */
[----:B------:R-:W-:Y:S01]  /*19e0*/  UMOV UR9, 0x80000020 ;  /* 0x8000002000097882 */ /* 0x000fe20000000000 */
[----:B------:R-:W-:Y:S02]  /*19f0*/  WARPGROUP.DEPBAR.LE gsb0, 0x0 ;  /* 0x00008000000079c5 */ /* 0x000fe40000010000 */
[----:B------:R-:W-:-:S06]  /*1a00*/  WARPGROUP.ARRIVE ;  /* 0x00000000000079c5 */ /* 0x000fcc0000000000 */
[----:B------:R-:W-:Y:S01]  /*1a10*/  IGMMA.64x8x32.S8.S8 R24, gdesc[UR8], RZ, !UPT, gsb0 ;  /* 0x00000000081879f1 */ /* 0x000fe2000c0410ff */
[----:B------:R-:W-:Y:S02]  /*1a20*/  UIADD3 UR8, UR6, 0x2, URZ ;  /* 0x0000000206087890 */ /* 0x000fe4000fffe03f */
[----:B------:R-:W-:Y:S01]  /*1a30*/  UIADD3 UR10, UR5, 0x2, URZ ;  /* 0x00000002050a7890 */ /* 0x000fe2000fffe03f */
[----:B------:R-:W-:Y:S01]  /*1a40*/  UMOV UR9, 0x80000020 ;  /* 0x8000002000097882 */ /* 0x000fe20000000000 */
[----:B------:R-:W-:Y:S01]  /*1a50*/  UMOV UR11, 0x80000000 ;  /* 0x80000000000b7882 */ /* 0x000fe20000000000 */
[----:B------:R-:W-:Y:S01]  /*1a60*/  UIADD3 UR6, UR6, 0x202, URZ ;  /* 0x0000020206067890 */ /* 0x000fe2000fffe03f */
[----:B------:R-:W-:Y:S02]  /*1a70*/  WARPGROUP.DEPBAR.LE gsb0, 0x0 ;  /* 0x00008000000079c5 */ /* 0x000fe40000010000 */
[----:B------:R-:W-:-:S06]  /*1a80*/  WARPGROUP.ARRIVE ;  /* 0x00000000000079c5 */ /* 0x000fcc0000000000 */
[----:B------:R-:W-:Y:S01]  /*1a90*/  IGMMA.64x8x32.S8.S8 R28, gdesc[UR8], R28, gsb0 ;  /* 0x00000000081c79f1 */ /* 0x000fe2000804101c */
[----:B------:R-:W-:Y:S01]  /*1aa0*/  UMOV UR8, UR6 ;  /* 0x0000000600087c82 */ /* 0x000fe20008000000 */
[----:B------:R-:W-:Y:S01]  /*1ab0*/  UMOV UR9, 0x80000020 ;  /* 0x8000002000097882 */ /* 0x000fe20000000000 */
[----:B------:R-:W-:Y:S02]  /*1ac0*/  WARPGROUP.DEPBAR.LE gsb0, 0x0 ;  /* 0x00008000000079c5 */ /* 0x000fe40000010000 */
[----:B------:R-:W-:-:S06]  /*1ad0*/  WARPGROUP.ARRIVE ;  /* 0x00000000000079c5 */ /* 0x000fcc0000000000 */
[----:B------:R-:W-:Y:S03]  /*1ae0*/  IGMMA.64x8x32.S8.S8 R24, gdesc[UR8], R24, gsb0 ;  /* 0x00000000081879f1 */ /* 0x000fe60008041018 */
[----:B------:R-:W-:Y:S02]  /*1af0*/  WARPGROUP.DEPBAR.LE gsb0, 0x0 ;  /* 0x00008000000079c5 */ /* 0x000fe40000010000 */
[----:B------:R-:W-:Y:S05]  /*1b00*/  @!P2 BRA `(.L_x_23) ;  /* 0x000000040018a947 */ /* 0x000fea0003800000 */
[----:B------:R-:W-:Y:S01]  /*1b10*/  UIADD3 UR5, UR41, 0x1, URZ ;  /* 0x0000000129057890 */ /* 0x000fe2000fffe03f */
[----:B01----:R-:W-:Y:S02]  /*1b20*/  IMAD.U32 R0, RZ, RZ, UR44 ;  /* 0x0000002cff007e24 */ /* 0x003fe4000f8e00ff */
[----:B------:R-:W-:Y:S01]  /*1b30*/  IMAD.U32 R2, RZ, RZ, UR41 ;  /* 0x00000029ff027e24 */ /* 0x000fe2000f8e00ff */
[----:B------:R-:W-:-:S04]  /*1b40*/  UISETP.NE.AND UP0, UPT, UR5, 0x12, UPT ;  /* 0x000000120500788c */ /* 0x000fc8000bf05270 */
[----:B------:R-:W-:Y:S02]  /*1b50*/  USEL UR6, URZ, 0x1, UP0 ;  /* 0x000000013f067887 */ /* 0x000fe40008000000 */
[----:B------:R-:W-:Y:S02]  /*1b60*/  USEL UR5, UR5, URZ, UP0 ;  /* 0x0000003f05057287 */ /* 0x000fe40008000000 */
[----:B------:R-:W-:-:S06]  /*1b70*/  ULOP3.LUT UR6, UR40, UR6, URZ, 0x3c, !UPT ;  /* 0x0000000628067292 */ /* 0x000fcc000f8e3c3f */
[----:B------:R-:W-:-:S07]  /*1b80*/  IMAD.U32 R5, RZ, RZ, UR6 ;  /* 0x00000006ff057e24 */ /* 0x000fce000f8e00ff */
.L_x_30:
[----:B------:R-:W-:Y:S05]  /*1b90*/  @!P0 BRA `(.L_x_24) ;  /* 0x0000000000048947 */ /* 0x000fea0003800000 */
[----:B------:R-:W-:Y:S01]  /*1ba0*/  BPT.TRAP 0x1 ;  /* 0x000000040000795c */ /* 0x000fe20000300000 */
.L_x_24:
[----:B------:R-:W0:Y:S01]  /*1bb0*/  S2UR UR7, SR_CgaCtaId ;  /* 0x00000000000779c3 */ /* 0x000e220000008800 */
[----:B------:R-:W-:Y:S01]  /*1bc0*/  UMOV UR6, 0x400 ;  /* 0x0000040000067882 */ /* 0x000fe20000000000 */
[----:B------:R-:W-:Y:S01]  /*1bd0*/  SHF.L.U32 R3, R5, 0x1f, RZ ;  /* 0x0000001f05037819 */ /* 0x000fe200000006ff */
[----:B0-----:R-:W-:-:S04]  /*1be0*/  ULEA UR13, UR7, UR6, 0x18 ;  /* 0x00000006070d7291 */ /* 0x001fc8000f8ec03f */
[----:B------:R-:W-:-:S09]  /*1bf0*/  ULEA UR6, UR5, UR13, 0x3 ;  /* 0x0000000d05067291 */ /* 0x000fd2000f8e183f */
[----:B------:R0:W1:Y:S01]  /*1c00*/  SYNCS.PHASECHK.TRANS64.TRYWAIT P1, [UR6], R3 ;  /* 0x00000003ff0075a7 */ /* 0x0000620008020146 */
[----:B------:R-:W-:Y:S05]  /*1c10*/  @!P0 BRA `(.L_x_25) ;  /* 0x0000000000048947 */ /* 0x000fea0003800000 */
[----:B------:R-:W-:Y:S01]  /*1c20*/  BPT.TRAP 0x1 ;  /* 0x000000040000795c */ /* 0x000fe20000300000 */
.L_x_25:
[----:B-1----:R-:W-:Y:S05]  /*1c30*/  @P1 BRA `(.L_x_26) ;  /* 0x0000000000081947 */ /* 0x002fea0003800000 */
[----:B------:R-:W1:Y:S02]  /*1c40*/  SYNCS.PHASECHK.TRANS64.TRYWAIT P1, [UR6], R3 ;  /* 0x00000003ff0075a7 */ /* 0x000e640008020146 */
[----:B-1----:R-:W-:Y:S05]  /*1c50*/  @!P1 BRA `(.L_x_27) ;  /* 0x0000003400409947 */ /* 0x002fea0003800000 */
.L_x_26:
[----:B------:R-:W-:Y:S01]  /*1c60*/  ULEA UR6, UR5, UR4, 0x5 ;  /* 0x0000000405067291 */ /* 0x000fe2000f8e283f */
[----:B------:R-:W-:Y:S01]  /*1c70*/  WARPGROUP.ARRIVE ;  /* 0x00000000000079c5 */ /* 0x000fe20000000000 */
[----:B------:R-:W-:Y:S01]  /*1c80*/  UIMAD UR7, UR5, 0x300, UR45 ;  /* 0x00000300050778a4 */ /* 0x000fe2000f8e022d */
[----:B------:R-:W-:Y:S01]  /*1c90*/  UMOV UR11, 0x80000000 ;  /* 0x80000000000b7882 */ /* 0x000fe20000000000 */
[----:B------:R-:W-:Y:S02]  /*1ca0*/  UMOV UR9, 0x80000020 ;  /* 0x8000002000097882 */ /* 0x000fe40000000000 */
[----:B------:R-:W-:Y:S01]  /*1cb0*/  UIADD3 UR12, UR7, 0x200, URZ ;  /* 0x00000200070c7890 */ /* 0x000fe2000fffe03f */
[----:B------:R-:W-:Y:S02]  /*1cc0*/  UMOV UR10, UR6 ;  /* 0x00000006000a7c82 */ /* 0x000fe40008000000 */
[----:B------:R-:W-:Y:S02]  /*1cd0*/  UMOV UR8, UR7 ;  /* 0x0000000700087c82 */ /* 0x000fe40008000000 */
[----:B------:R-:W-:Y:S01]  /*1ce0*/  IGMMA.64x8x32.S8.S8 R28, gdesc[UR8], R28, gsb0 ;  /* 0x00000000081c79f1 */ /* 0x000fe2000804101c */
[----:B------:R-:W-:Y:S01]  /*1cf0*/  UMOV UR9, 0x80000020 ;  /* 0x8000002000097882 */ /* 0x000fe20000000000 */
[----:B------:R-:W-:Y:S01]  /*1d00*/  UMOV UR8, UR12 ;  /* 0x0000000c00087c82 */ /* 0x000fe20008000000 */
[----:B------:R-:W-:-:S02]  /*1d10*/  WARPGROUP.DEPBAR.LE gsb0, 0x0 ;  /* 0x00008000000079c5 */ /* 0x000fc40000010000 */
[----:B------:R-:W-:-:S06]  /*1d20*/  WARPGROUP.ARRIVE ;  /* 0x00000000000079c5 */ /* 0x000fcc0000000000 */
[----:B------:R-:W-:Y:S01]  /*1d30*/  IGMMA.64x8x32.S8.S8 R24, gdesc[UR8], R24, gsb0 ;  /* 0x00000000081879f1 */ /* 0x000fe20008041018 */
        /* <DEDUP_REMOVED lines=15> */
[----:B------:R-:W-:Y:S01]  /*1e30*/  BPT.TRAP 0x1 ;  /* 0x000000040000795c */ /* 0x000fe20000300000 */
.L_x_28:
[----:B------:R-:W-:-:S13]  /*1e40*/  ISETP.NE.AND P1, PT, R23, RZ, PT ;  /* 0x000000ff1700720c */ /* 0x000fda0003f25270 */
[----:B01----:R-:W-:-:S05]  /*1e50*/  @P1 LEA R3, R2, UR13, 0x3 ;  /* 0x0000000d02031c11 */ /* 0x003fca000f8e18ff */
[----:B------:R-:W-:-:S05]  /*1e60*/  @P1 VIADD R3, R3, 0x90 ;  /* 0x0000009003031836 */ /* 0x000fca0000000000 */
[----:B------:R-:W-:-:S04]  /*1e70*/  @P1 PRMT R3, R22, 0x654, R3 ;  /* 0x0000065416031816 */ /* 0x000fc80000000003 */
[----:B------:R0:W-:Y:S01]  /*1e80*/  @P1 SYNCS.ARRIVE.TRANS64.RED.A1T0 RZ, [R3+URZ], RZ ;  /* 0x000000ff03ff19a7 */ /* 0x0001e2000810043f */
[----:B------:R-:W-:-:S13]  /*1e90*/  ISETP.GT.U32.AND P1, PT, R16, 0x1, PT ;  /* 0x000000011000780c */ /* 0x000fda0003f24070 */
[----:B0-----:R-:W-:Y:S05]  /*1ea0*/  @P1 BRA `(.L_x_29) ;  /* 0x0000000000041947 */ /* 0x001fea0003800000 */
[----:B------:R-:W-:Y:S01]  /*1eb0*/  BPT.TRAP 0x1 ;  /* 0x000000040000795c */ /* 0x000fe20000300000 */
.L_x_29:
[----:B------:R-:W-:Y:S01]  /*1ec0*/  UIADD3 UR5, UR5, 0x1, URZ ;  /* 0x0000000105057890 */ /* 0x000fe2000fffe03f */
[----:B------:R-:W-:Y:S01]  /*1ed0*/  ISETP.GT.AND P2, PT, R0, 0x1, PT ;  /* 0x000000010000780c */ /* 0x000fe20003f44270 */
[----:B------:R-:W-:Y:S02]  /*1ee0*/  VIADD R2, R2, 0x1 ;  /* 0x0000000102027836 */ /* 0x000fe40000000000 */
[----:B------:R-:W-:Y:S01]  /*1ef0*/  UISETP.NE.AND UP0, UPT, UR5, 0x12, UPT ;  /* 0x000000120500788c */ /* 0x000fe2000bf05270 */
[----:B------:R-:W-:Y:S02]  /*1f00*/  VIADD R0, R0, 0xffffffff ;  /* 0xffffffff00007836 */ /* 0x000fe40000000000 */
[C---:B------:R-:W-:Y:S01]  /*1f10*/  ISETP.NE.AND P1, PT, R2.reuse, 0x12, PT ;  /* 0x000000120200780c */ /* 0x040fe20003f25270 */
[----:B------:R-:W-:Y:S02]  /*1f20*/  USEL UR6, URZ, 0x1, UP0 ;  /* 0x000000013f067887 */ /* 0x000fe40008000000 */
[----:B------:R-:W-:Y:S01]  /*1f30*/  USEL UR5, UR5, URZ, UP0 ;  /* 0x0000003f05057287 */ /* 0x000fe20008000000 */
[----:B------:R-:W-:-:S03]  /*1f40*/  SEL R2, R2, RZ, P1 ;  /* 0x000000ff02027207 */ /* 0x000fc60000800000 */
[----:B------:R-:W-:Y:S01]  /*1f50*/  LOP3.LUT R5, R5, UR6, RZ, 0x3c, !PT ;  /* 0x0000000605057c12 */ /* 0x000fe2000f8e3cff */
[----:B------:R-:W-:Y:S07]  /*1f60*/  @P2 BRA `(.L_x_30) ;  /* 0xfffffffc00082947 */ /* 0x000fee000383ffff */
.L_x_23:
[----:B01----:R-:W0:Y:S02]  /*1f70*/  LDC R0, c[0x0][0x28c] ;  /* 0x0000a300ff007b82 */ /* 0x003e240000000800 */
[----:B0-----:R-:W-:-:S13]  /*1f80*/  ISETP.GE.AND P1, PT, R0, 0x1, PT ;  /* 0x000000010000780c */ /* 0x001fda0003f26270 */
[----:B------:R-:W-:Y:S05]  /*1f90*/  @!P1 BRA `(.L_x_31) ;  /* 0x0000000000549947 */ /* 0x000fea0003800000 */
[----:B------:R-:W-:Y:S05]  /*1fa0*/  @!P0 BRA `(.L_x_32) ;  /* 0x0000000000048947 */ /* 0x000fea0003800000 */
[----:B------:R-:W-:Y:S01]  /*1fb0*/  BPT.TRAP 0x1 ;  /* 0x000000040000795c */ /* 0x000fe20000300000 */
.L_x_32:
[----:B------:R-:W-:Y:S01]  /*1fc0*/  ISETP.NE.AND P0, PT, R23, RZ, PT ;  /* 0x000000ff1700720c */ /* 0x000fe20003f05270 */
[----:B------:R-:W-:Y:S01]  /*1fd0*/  BSSY B0, `(.L_x_33) ;  /* 0x000000f000007945 */ /* 0x000fe20003800000 */
[----:B------:R-:W-:-:S11]  /*1fe0*/  ISETP.GT.U32.AND P1, PT, R16, 0x1, PT ;  /* 0x000000011000780c */ /* 0x000fd60003f24070 */
[----:B------:R-:W-:Y:S05]  /*1ff0*/  @!P0 BRA `(.L_x_34) ;  /* 0x0000000000308947 */ /* 0x000fea0003800000 */
[----:B------:R-:W0:Y:S01]  /*2000*/  S2UR UR7, SR_CgaCtaId ;  /* 0x00000000000779c3 */ /* 0x000e220000008800 */
[----:B------:R-:W-:-:S04]  /*2010*/  UIADD3 UR6, UR44, UR41, URZ ;  /* 0x000000292c067290 */ /* 0x000fc8000fffe03f */
[----:B------:R-:W-:-:S04]  /*2020*/  UIMAD.WIDE.U32 UR4, UR6, 0x38e38e39, URZ ;  /* 0x38e38e39060478a5 */ /* 0x000fc8000f8e003f */
[----:B------:R-:W-:-:S03]  /*2030*/  USHF.R.U32.HI UR4, URZ, 0x2, UR5 ;  /* 0x000000023f047899 */ /* 0x000fc60008011605 */
[----:B------:R-:W-:Y:S01]  /*2040*/  UMOV UR5, 0x400 ;  /* 0x0000040000057882 */ /* 0x000fe20000000000 */
[----:B------:R-:W-:Y:S02]  /*2050*/  UIMAD UR6, UR4, -0x12, UR6 ;  /* 0xffffffee040678a4 */ /* 0x000fe4000f8e0206 */
[----:B0-----:R-:W-:-:S04]  /*2060*/  ULEA UR5, UR7, UR5, 0x18 ;  /* 0x0000000507057291 */ /* 0x001fc8000f8ec03f */
[----:B------:R-:W-:-:S04]  /*2070*/  ULEA UR6, UR6, UR5, 0x3 ;  /* 0x0000000506067291 */ /* 0x000fc8000f8e183f */
[----:B------:R-:W-:-:S06]  /*2080*/  UIADD3 UR6, UR6, 0x90, URZ ;  /* 0x0000009006067890 */ /* 0x000fcc000fffe03f */
[----:B------:R-:W-:-:S05]  /*2090*/  IMAD.U32 R3, RZ, RZ, UR6 ;  /* 0x00000006ff037e24 */ /* 0x000fca000f8e00ff */
[----:B------:R-:W-:-:S04]  /*20a0*/  PRMT R0, R22, 0x654, R3 ;  /* 0x0000065416007816 */ /* 0x000fc80000000003 */
[----:B------:R0:W-:Y:S03]  /*20b0*/  SYNCS.ARRIVE.TRANS64.RED.A1T0 RZ, [R0+URZ], RZ ;  /* 0x000000ff00ff79a7 */ /* 0x0001e6000810043f */
.L_x_34:
[----:B------:R-:W-:Y:S05]  /*20c0*/  BSYNC B0 ;  /* 0x0000000000007941 */ /* 0x000fea0003800000 */
.L_x_33:
[----:B------:R-:W-:Y:S05]  /*20d0*/  @P1 BRA `(.L_x_31) ;  /* 0x0000000000041947 */ /* 0x000fea0003800000 */
[----:B------:R-:W-:Y:S01]  /*20e0*/  BPT.TRAP 0x1 ;  /* 0x000000040000795c */ /* 0x000fe20000300000 */
.L_x_31:
[----:B0-----:R-:W-:Y:S01]  /*20f0*/  IMAD.SHL.U32 R0, R45, 0x8, RZ ;  /* 0x000000082d007824 */ /* 0x001fe200078e00ff */
[----:B------:R-:W-:Y:S01]  /*2100*/  UIADD3 UR41, UR43, UR41, URZ ;  /* 0x000000292b297290 */ /* 0x000fe2000fffe03f */
[----:B------:R-:W-:Y:S01]  /*2110*/  IMAD R15, R43, 0xc0, RZ ;  /* 0x000000c02b0f7824 */ /* 0x000fe200078e02ff */
[----:B------:R-:W-:Y:S01]  /*2120*/  ULDC UR4, c[0x0][0x288] ;  /* 0x0000a20000047ab9 */ /* 0x000fe20000000800 */
[----:B------:R-:W-:Y:S01]  /*2130*/  ULDC UR7, c[0x0][0x284] ;  /* 0x0000a10000077ab9 */ /* 0x000fe20000000800 */
[----:B------:R-:W-:Y:S01]  /*2140*/  UISETP.GT.U32.AND UP0, UPT, UR41, 0x11, UPT ;  /* 0x000000112900788c */ /* 0x000fe2000bf04070 */
[C---:B------:R-:W-:Y:S01]  /*2150*/  ISETP.GE.AND P0, PT, R0.reuse, UR4, PT ;  /* 0x0000000400007c0c */ /* 0x040fe2000bf06270 */
[----:B------:R-:W-:Y:S01]  /*2160*/  UISETP.GE.U32.AND UP1, UPT, UR43, 0x12, UPT ;  /* 0x000000122b00788c */ /* 0x000fe2000bf26070 */
[----:B------:R-:W-:Y:S01]  /*2170*/  SHF.R.S32.HI R14, RZ, 0x1f, R47 ;  /* 0x0000001fff0e7819 */ /* 0x000fe2000001142f */
[----:B------:R-:W-:Y:S01]  /*2180*/  UISETP.LT.U32.AND UP0, UPT, UR43, 0x12, UP0 ;  /* 0x000000122b00788c */ /* 0x000fe20008701070 */
[----:B------:R-:W-:Y:S01]  /*2190*/  ISETP.GE.OR P0, PT, R15, UR7, P0 ;  /* 0x000000070f007c0c */ /* 0x000fe20008706670 */
[----:B------:R-:W-:Y:S01]  /*21a0*/  UIMAD.WIDE.U32 UR4, UR41, 0x38e38e39, URZ ;  /* 0x38e38e39290478a5 */ /* 0x000fe2000f8e003f */
[----:B------:R-:W-:Y:S01]  /*21b0*/  LOP3.LUT R4, R0, 0x6, R37, 0xf8, !PT ;  /* 0x0000000600047812 */ /* 0x000fe200078ef825 */
[----:B------:R-:W-:Y:S01]  /*21c0*/  USEL UR6, URZ, 0x1, !UP0 ;  /* 0x000000013f067887 */ /* 0x000fe2000c000000 */
[----:B------:R-:W-:-:S02]  /*21d0*/  ULDC.64 UR8, c[0x0][0x5d0] ;  /* 0x0001740000087ab9 */ /* 0x000fc40000000a00 */
[----:B------:R-:W-:Y:S01]  /*21e0*/  SHF.R.S32.HI R5, RZ, 0x1f, R4 ;  /* 0x0000001fff057819 */ /* 0x000fe20000011404 */
[----:B------:R-:W-:Y:S01]  /*21f0*/  IMAD R0, R14, UR8, RZ ;  /* 0x000000080e007c24 */ /* 0x000fe2000f8e02ff */
[----:B------:R-:W-:Y:S02]  /*2200*/  USHF.R.U32.HI UR4, URZ, 0x2, UR5 ;  /* 0x000000023f047899 */ /* 0x000fe40008011605 */
[----:B------:R-:W-:Y:S01]  /*2210*/  ULOP3.LUT UR40, UR40, UR6, URZ, 0x3c, !UPT ;  /* 0x0000000628287292 */ /* 0x000fe2000f8e3c3f */
[C---:B------:R-:W-:Y:S01]  /*2220*/  IMAD R7, R47.reuse, UR9, R0 ;  /* 0x000000092f077c24 */ /* 0x040fe2000f8e0200 */
[----:B------:R-:W-:Y:S01]  /*2230*/  UIMAD UR41, UR4, -0x12, UR41 ;  /* 0xffffffee042978a4 */ /* 0x000fe2000f8e0229 */
[----:B------:R-:W-:Y:S01]  /*2240*/  IMAD.WIDE.U32 R2, R47, UR8, R4 ;  /* 0x000000082f027c25 */ /* 0x000fe2000f8e0004 */
[----:B------:R-:W-:-:S03]  /*2250*/  @UP1 ULOP3.LUT UR40, UR40, 0x1, UR4, 0x78, !UPT ;  /* 0x0000000128281892 */ /* 0x000fc6000f8e7804 */
[----:B------:R-:W-:Y:S02]  /*2260*/  IMAD.IADD R7, R3, 0x1, R7 ;  /* 0x0000000103077824 */ /* 0x000fe400078e0207 */
[----:B------:R-:W-:Y:S02]  /*2270*/  IMAD.MOV.U32 R0, RZ, RZ, -0x1 ;  /* 0xffffffffff007424 */ /* 0x000fe400078e00ff */
[----:B------:R-:W-:Y:S01]  /*2280*/  IMAD.MOV.U32 R6, RZ, RZ, R2 ;  /* 0x000000ffff067224 */ /* 0x000fe200078e0002 */
[----:B------:R-:W-:Y:S06]  /*2290*/  @P0 BRA `(.L_x_35) ;  /* 0x0000000800bc0947 */ /* 0x000fec0003800000 */
[----:B------:R-:W0:Y:S01]  /*22a0*/  LDC.64 R48, c[0x0][0x5c8] ;  /* 0x00017200ff307b82 */ /* 0x000e220000000a00 */
[----:B------:R-:W-:Y:S01]  /*22b0*/  IMAD.WIDE R2, R43, 0xc0, R32 ;  /* 0x000000c02b027825 */ /* 0x000fe200078e0220 */
[----:B------:R-:W-:Y:S01]  /*22c0*/  ULDC.64 UR4, c[0x0][0x5c0] ;  /* 0x0001700000047ab9 */ /* 0x000fe20000000a00 */
[----:B------:R-:W-:Y:S02]  /*22d0*/  BSSY B0, `(.L_x_35) ;  /* 0x00000ab000007945 */ /* 0x000fe40003800000 */
[----:B------:R-:W-:Y:S02]  /*22e0*/  IMAD.IADD R44, R40, 0x1, -R15 ;  /* 0x00000001282c7824 */ /* 0x000fe400078e0a0f */
[-C--:B0-----:R-:W-:Y:S02]  /*22f0*/  IMAD R8, R3, R48.reuse, RZ ;  /* 0x0000003003087224 */ /* 0x081fe400078e02ff */
[----:B------:R-:W-:-:S04]  /*2300*/  IMAD.WIDE.U32 R6, R2, R48, R6 ;  /* 0x0000003002067225 */ /* 0x000fc800078e0006 */
[----:B------:R-:W-:Y:S01]  /*2310*/  IMAD R9, R2, R49, R8 ;  /* 0x0000003102097224 */ /* 0x000fe200078e0208 */
[----:B------:R-:W-:Y:S01]  /*2320*/  IADD3 R10, P0, R6, UR4, RZ ;  /* 0x00000004060a7c10 */ /* 0x000fe2000ff1e0ff */
[----:B------:R-:W-:Y:S02]  /*2330*/  IMAD R13, R49, 0x78, RZ ;  /* 0x00000078310d7824 */ /* 0x000fe400078e02ff */
[----:B------:R-:W-:Y:S01]  /*2340*/  IMAD.IADD R9, R7, 0x1, R9 ;  /* 0x0000000107097824 */ /* 0x000fe200078e0209 */
[----:B------:R-:W-:-:S04]  /*2350*/  LEA R8, P1, R48, R10, 0x3 ;  /* 0x0000000a30087211 */ /* 0x000fc800078218ff */
[----:B------:R-:W-:Y:S02]  /*2360*/  IADD3.X R11, R9, UR5, RZ, P0, !PT ;  /* 0x00000005090b7c10 */ /* 0x000fe400087fe4ff */
[----:B-----5:R-:W-:Y:S02]  /*2370*/  ISETP.NE.AND P0, PT, R35, RZ, PT ;  /* 0x000000ff2300720c */ /* 0x020fe40003f05270 */
[----:B------:R-:W-:-:S03]  /*2380*/  LEA.HI.X R9, R48, R11, R49, 0x3, P1 ;  /* 0x0000000b30097211 */ /* 0x000fc600008f1c31 */
[----:B------:R-:W-:-:S04]  /*2390*/  IMAD.WIDE.U32 R6, R48, 0x78, R8 ;  /* 0x0000007830067825 */ /* 0x000fc800078e0008 */
[----:B------:R-:W-:Y:S02]  /*23a0*/  IMAD.IADD R13, R7, 0x1, R13 ;  /* 0x00000001070d7824 */ /* 0x000fe400078e020d */
[----:B------:R-:W-:Y:S02]  /*23b0*/  IMAD.MOV.U32 R12, RZ, RZ, R6 ;  /* 0x000000ffff0c7224 */ /* 0x000fe400078e0006 */
[----:B------:R-:W-:Y:S05]  /*23c0*/  @!P0 BRA `(.L_x_36) ;  /* 0x0000000400d08947 */ /* 0x000fea0003800000 */
[----:B------:R-:W0:Y:S01]  /*23d0*/  LDC.64 R50, c[0x0][0x5b0] ;  /* 0x00016c00ff327b82 */ /* 0x000e220000000a00 */
[----:B------:R-:W-:Y:S01]  /*23e0*/  ULDC.64 UR4, c[0x0][0x5b8] ;  /* 0x00016e0000047ab9 */ /* 0x000fe20000000a00 */
[----:B------:R-:W-:Y:S01]  /*23f0*/  IMAD R46, R45, -0x8, R36 ;  /* 0xfffffff82d2e7824 */ /* 0x000fe200078e0224 */
[----:B------:R-:W-:Y:S01]  /*2400*/  BSSY B1, `(.L_x_37) ;  /* 0x0000013000017945 */ /* 0x000fe20003800000 */
[----:B------:R-:W-:Y:S02]  /*2410*/  IMAD R6, R14, UR4, RZ ;  /* 0x000000040e067c24 */ /* 0x000fe4000f8e02ff */
[----:B------:R-:W-:Y:S01]  /*2420*/  IMAD R55, R43, -0xc0, R40 ;  /* 0xffffff402b377824 */ /* 0x000fe200078e0228 */
[----:B------:R-:W-:Y:S01]  /*2430*/  ISETP.GE.AND P2, PT, R46, 0x1, PT ;  /* 0x000000012e00780c */ /* 0x000fe20003f46270 */
[----:B------:R-:W1:Y:S01]  /*2440*/  LDC.64 R52, c[0x0][0x5a8] ;  /* 0x00016a00ff347b82 */ /* 0x000e620000000a00 */
[----:B------:R-:W-:Y:S02]  /*2450*/  IMAD.WIDE.U32 R14, R47, UR4, R4 ;  /* 0x000000042f0e7c25 */ /* 0x000fe4000f8e0004 */
[----:B------:R-:W-:-:S02]  /*2460*/  ISETP.LT.OR P1, PT, R55, 0x1, !P2 ;  /* 0x000000013700780c */ /* 0x000fc40005721670 */
[----:B------:R-:W-:Y:S02]  /*2470*/  IMAD R7, R47, UR5, R6 ;  /* 0x000000052f077c24 */ /* 0x000fe4000f8e0206 */
[----:B------:R-:W-:Y:S02]  /*2480*/  IMAD.MOV.U32 R6, RZ, RZ, R14 ;  /* 0x000000ffff067224 */ /* 0x000fe400078e000e */
[----:B------:R-:W-:Y:S02]  /*2490*/  IMAD.IADD R7, R15, 0x1, R7 ;  /* 0x000000010f077824 */ /* 0x000fe400078e0207 */
[-C--:B0-----:R-:W-:Y:S02]  /*24a0*/  IMAD R20, R3, R50.reuse, RZ ;  /* 0x0000003203147224 */ /* 0x081fe400078e02ff */
[----:B------:R-:W-:-:S04]  /*24b0*/  IMAD.WIDE.U32 R4, R2, R50, R6 ;  /* 0x0000003202047225 */ /* 0x000fc800078e0006 */
[----:B------:R-:W-:Y:S01]  /*24c0*/  IMAD R43, R2, R51, R20 ;  /* 0x00000033022b7224 */ /* 0x000fe200078e0214 */
[----:B-1----:R-:W-:Y:S01]  /*24d0*/  IADD3 R20, P0, R4, R52, RZ ;  /* 0x0000003404147210 */ /* 0x002fe20007f1e0ff */
[----:B------:R-:W-:-:S03]  /*24e0*/  IMAD.SHL.U32 R4, R50, 0x8, RZ ;  /* 0x0000000832047824 */ /* 0x000fc600078e00ff */
[----:B------:R-:W-:Y:S02]  /*24f0*/  IADD3.X R21, R53, R5, R43, P0, !PT ;  /* 0x0000000535157210 */ /* 0x000fe400007fe42b */
[----:B------:R-:W-:Y:S01]  /*2500*/  SHF.L.U64.HI R5, R50, 0x3, R51 ;  /* 0x0000000332057819 */ /* 0x000fe20000010233 */
[----:B------:R-:W-:Y:S06]  /*2510*/  @P1 BRA `(.L_x_38) ;  /* 0x0000000000041947 */ /* 0x000fec0003800000 */
[----:B------:R0:W5:Y:S02]  /*2520*/  LDG.E.U8 R41, desc[UR38][R20.64] ;  /* 0x0000002614297981 */ /* 0x000164000c1e1100 */
.L_x_38:
[----:B------:R-:W-:Y:S05]  /*2530*/  BSYNC B1 ;  /* 0x0000000000017941 */ /* 0x000fea0003800000 */
.L_x_37:
[----:B-----5:R-:W-:Y:S01]  /*2540*/  LOP3.LUT R3, R41, 0xffff, RZ, 0xc0, !PT ;  /* 0x0000ffff29037812 */ /* 0x020fe200078ec0ff */
[----:B------:R-:W-:Y:S01]  /*2550*/  IMAD.WIDE.U32 R4, R2, R50, R4 ;  /* 0x0000003202047225 */ /* 0x000fe200078e0004 */
[----:B------:R-:W-:Y:S01]  /*2560*/  ISETP.GE.AND P0, PT, R46, 0x2, PT ;  /* 0x000000022e00780c */ /* 0x000fe20003f06270 */
[----:B------:R-:W-:Y:S01]  /*2570*/  BSSY B1, `(.L_x_39) ;  /* 0x000000e000017945 */ /* 0x000fe20003800000 */
[----:B------:R-:W-:Y:S01]  /*2580*/  PRMT R2, R3, 0x8880, RZ ;  /* 0x0000888003027816 */ /* 0x000fe200000000ff */
[----:B------:R-:W-:Y:S01]  /*2590*/  IMAD.IADD R47, R43, 0x1, R5 ;  /* 0x000000012b2f7824 */ /* 0x000fe200078e0205 */
[----:B------:R-:W-:Y:S02]  /*25a0*/  ISETP.LT.OR P3, PT, R55, 0x1, !P0 ;  /* 0x000000013700780c */ /* 0x000fe40004761670 */
[----:B------:R-:W-:Y:S01]  /*25b0*/  IADD3 R42, P4, P5, R14, R52, R4 ;  /* 0x000000340e2a7210 */ /* 0x000fe20007d9e004 */
[----:B------:R-:W-:-:S03]  /*25c0*/  IMAD R45, R2, R35, RZ ;  /* 0x00000023022d7224 */ /* 0x000fc600078e02ff */
[----:B------:R-:W-:Y:S01]  /*25d0*/  IADD3.X R43, R7, R53, R47, P4, P5 ;  /* 0x00000035072b7210 */ /* 0x000fe200027ea42f */
[----:B------:R-:W-:Y:S01]  /*25e0*/  @!P1 IMAD R3, R28, R34, R45 ;  /* 0x000000221c039224 */ /* 0x000fe200078e022d */
[----:B------:R-:W-:-:S04]  /*25f0*/  ISETP.LT.OR P4, PT, R44, 0x9, !P2 ;  /* 0x000000092c00780c */ /* 0x000fc80005781670 */
[----:B------:R1:W-:Y:S01]  /*2600*/  @!P1 STG.E.U8 desc[UR38][R10.64], R3 ;  /* 0x000000030a009986 */ /* 0x0003e2000c101126 */
[----:B------:R-:W-:Y:S08]  /*2610*/  @P3 BRA `(.L_x_40) ;  /* 0x00000000000c3947 */ /* 0x000ff00003800000 */
[----:B------:R-:W2:Y:S02]  /*2620*/  LDG.E.U8 R41, desc[UR38][R20.64+0x1] ;  /* 0x0000012614297981 */ /* 0x000ea4000c1e1100 */
[----:B--2---:R-:W-:-:S05]  /*2630*/  PRMT R2, R41, 0x8880, RZ ;  /* 0x0000888029027816 */ /* 0x004fca00000000ff */
[----:B------:R-:W-:-:S07]  /*2640*/  IMAD R45, R2, R35, RZ ;  /* 0x00000023022d7224 */ /* 0x000fce00078e02ff */
.L_x_40:
[----:B------:R-:W-:Y:S05]  /*2650*/  BSYNC B1 ;  /* 0x0000000000017941 */ /* 0x000fea0003800000 */
.L_x_39:
[----:B------:R-:W-:Y:S01]  /*2660*/  @!P3 IMAD R29, R29, R34, R45 ;  /* 0x000000221d1db224 */ /* 0x000fe200078e022d */
[----:B------:R-:W-:Y:S01]  /*2670*/  BSSY B1, `(.L_x_41) ;  /* 0x0000007000017945 */ /* 0x000fe20003800000 */
[----:B------:R-:W-:-:S03]  /*2680*/  ISETP.LT.OR P1, PT, R55, 0x9, !P0 ;  /* 0x000000093700780c */ /* 0x000fc60004721670 */
[----:B------:R2:W-:Y:S01]  /*2690*/  @!P3 STG.E.U8 desc[UR38][R10.64+0x1], R29 ;  /* 0x0000011d0a00b986 */ /* 0x0005e2000c101126 */
[----:B------:R-:W-:Y:S09]  /*26a0*/  @P4 BRA `(.L_x_42) ;  /* 0x00000000000c4947 */ /* 0x000ff20003800000 */
[----:B------:R-:W3:Y:S02]  /*26b0*/  LDG.E.U8 R41, desc[UR38][R42.64] ;  /* 0x000000262a297981 */ /* 0x000ee4000c1e1100 */
[----:B---3--:R-:W-:-:S05]  /*26c0*/  PRMT R2, R41, 0x8880, RZ ;  /* 0x0000888029027816 */ /* 0x008fca00000000ff */
[----:B------:R-:W-:-:S07]  /*26d0*/  IMAD R45, R2, R35, RZ ;  /* 0x00000023022d7224 */ /* 0x000fce00078e02ff */
.L_x_42:
[----:B------:R-:W-:Y:S05]  /*26e0*/  BSYNC B1 ;  /* 0x0000000000017941 */ /* 0x000fea0003800000 */
.L_x_41:
[----:B-12---:R-:W-:Y:S01]  /*26f0*/  @!P4 IMAD R11, R30, R34, R45 ;  /* 0x000000221e0bc224 */ /* 0x006fe200078e022d */
[----:B------:R-:W-:Y:S01]  /*2700*/  BSSY B1, `(.L_x_43) ;  /* 0x000000b000017945 */ /* 0x000fe20003800000 */
[----:B------:R-:W-:Y:S02]  /*2710*/  @!P4 IMAD.MOV.U32 R2, RZ, RZ, R8 ;  /* 0x000000ffff02c224 */ /* 0x000fe400078e0008 */
[----:B------:R-:W-:Y:S02]  /*2720*/  @!P4 IMAD.MOV.U32 R3, RZ, RZ, R9 ;  /* 0x000000ffff03c224 */ /* 0x000fe400078e0009 */
[----:B------:R-:W-:Y:S02]  /*2730*/  IMAD.MOV.U32 R5, RZ, RZ, R47 ;  /* 0x000000ffff057224 */ /* 0x000fe400078e002f */
[----:B0-----:R-:W-:Y:S01]  /*2740*/  IMAD R21, R51, 0x78, RZ ;  /* 0x0000007833157824 */ /* 0x001fe200078e02ff */
[----:B------:R0:W-:Y:S01]  /*2750*/  @!P4 STG.E.U8 desc[UR38][R2.64], R11 ;  /* 0x0000000b0200c986 */ /* 0x0001e2000c101126 */
[----:B------:R-:W-:Y:S01]  /*2760*/  IMAD.WIDE.U32 R4, R50, 0x78, R4 ;  /* 0x0000007832047825 */ /* 0x000fe200078e0004 */
[----:B------:R-:W-:Y:S06]  /*2770*/  @P1 BRA `(.L_x_44) ;  /* 0x00000000000c1947 */ /* 0x000fec0003800000 */
[----:B------:R-:W0:Y:S02]  /*2780*/  LDG.E.U8 R41, desc[UR38][R42.64+0x1] ;  /* 0x000001262a297981 */ /* 0x000e24000c1e1100 */
[----:B0-----:R-:W-:-:S05]  /*2790*/  PRMT R2, R41, 0x8880, RZ ;  /* 0x0000888029027816 */ /* 0x001fca00000000ff */
[----:B------:R-:W-:-:S07]  /*27a0*/  IMAD R45, R2, R35, RZ ;  /* 0x00000023022d7224 */ /* 0x000fce00078e02ff */
.L_x_44:
[----:B------:R-:W-:Y:S05]  /*27b0*/  BSYNC B1 ;  /* 0x0000000000017941 */ /* 0x000fea0003800000 */
.L_x_43:
[----:B------:R-:W-:Y:S01]  /*27c0*/  ISETP.LT.OR P2, PT, R44, 0x81, !P2 ;  /* 0x000000812c00780c */ /* 0x000fe20005741670 */
[----:B------:R-:W-:Y:S01]  /*27d0*/  @!P1 IMAD R31, R31, R34, R45 ;  /* 0x000000221f1f9224 */ /* 0x000fe200078e022d */
[----:B------:R-:W-:Y:S01]  /*27e0*/  LEA R15, P3, R50, R4, 0x3 ;  /* 0x00000004320f7211 */ /* 0x000fe200078618ff */
[----:B0-----:R-:W-:Y:S01]  /*27f0*/  @!P1 IMAD.MOV.U32 R2, RZ, RZ, R8 ;  /* 0x000000ffff029224 */ /* 0x001fe200078e0008 */
[----:B------:R-:W-:Y:S01]  /*2800*/  IADD3 R4, P4, P5, R14, R52, R4 ;  /* 0x000000340e047210 */ /* 0x000fe20007d9e004 */
[----:B------:R-:W-:Y:S01]  /*2810*/  @!P1 IMAD.MOV.U32 R3, RZ, RZ, R9 ;  /* 0x000000ffff039224 */ /* 0x000fe200078e0009 */
[----:B------:R-:W-:Y:S01]  /*2820*/  BSSY B1, `(.L_x_45) ;  /* 0x000000d000017945 */ /* 0x000fe20003800000 */
[----:B------:R-:W-:Y:S01]  /*2830*/  IMAD.IADD R21, R5, 0x1, R21 ;  /* 0x0000000105157824 */ /* 0x000fe200078e0215 */
[----:B------:R-:W-:Y:S02]  /*2840*/  ISETP.LT.OR P0, PT, R55, 0x81, !P0 ;  /* 0x000000813700780c */ /* 0x000fe40004701670 */
[----:B------:R0:W-:Y:S01]  /*2850*/  @!P1 STG.E.U8 desc[UR38][R2.64+0x1], R31 ;  /* 0x0000011f02009986 */ /* 0x0001e2000c101126 */
[----:B------:R-:W-:-:S02]  /*2860*/  ISETP.GE.AND P1, PT, R44, 0x89, PT ;  /* 0x000000892c00780c */ /* 0x000fc40003f26270 */
[----:B------:R-:W-:Y:S02]  /*2870*/  LEA.HI.X R10, R50, R21, R51, 0x3, P3 ;  /* 0x00000015320a7211 */ /* 0x000fe400018f1c33 */
[----:B------:R-:W-:Y:S02]  /*2880*/  IADD3.X R5, R7, R53, R21, P4, P5 ;  /* 0x0000003507057210 */ /* 0x000fe400027ea415 */
[----:B------:R-:W-:Y:S02]  /*2890*/  IADD3 R14, P4, P5, R14, R52, R15 ;  /* 0x000000340e0e7210 */ /* 0x000fe40007d9e00f */
[----:B------:R-:W-:Y:S01]  /*28a0*/  ISETP.LT.OR P3, PT, R46, 0x1, !P1 ;  /* 0x000000012e00780c */ /* 0x000fe20004f61670 */
[----:B------:R-:W-:-:S12]  /*28b0*/  @P2 BRA `(.L_x_46) ;  /* 0x00000000000c2947 */ /* 0x000fd80003800000 */
[----:B------:R-:W0:Y:S02]  /*28c0*/  LDG.E.U8 R41, desc[UR38][R4.64] ;  /* 0x0000002604297981 */ /* 0x000e24000c1e1100 */
[----:B0-----:R-:W-:-:S05]  /*28d0*/  PRMT R2, R41, 0x8880, RZ ;  /* 0x0000888029027816 */ /* 0x001fca00000000ff */
[----:B------:R-:W-:-:S07]  /*28e0*/  IMAD R45, R2, R35, RZ ;  /* 0x00000023022d7224 */ /* 0x000fce00078e02ff */
.L_x_46:
[----:B------:R-:W-:Y:S05]  /*28f0*/  BSYNC B1 ;  /* 0x0000000000017941 */ /* 0x000fea0003800000 */
.L_x_45:
[----:B0-----:R-:W-:Y:S01]  /*2900*/  @!P2 IMAD R3, R24, R34, R45 ;  /* 0x000000221803a224 */ /* 0x001fe200078e022d */
[----:B------:R-:W-:Y:S01]  /*2910*/  BSSY B1, `(.L_x_47) ;  /* 0x0000007000017945 */ /* 0x000fe20003800000 */
[----:B------:R-:W-:-:S03]  /*2920*/  IADD3.X R15, R7, R53, R10, P4, P5 ;  /* 0x00000035070f7210 */ /* 0x000fc600027ea40a */
[----:B------:R0:W-:Y:S01]  /*2930*/  @!P2 STG.E.U8 desc[UR38][R12.64], R3 ;  /* 0x000000030c00a986 */ /* 0x0001e2000c101126 */
[----:B------:R-:W-:Y:S05]  /*2940*/  @P0 BRA `(.L_x_48) ;  /* 0x00000000000c0947 */ /* 0x000fea0003800000 */
[----:B------:R-:W2:Y:S02]  /*2950*/  LDG.E.U8 R41, desc[UR38][R4.64+0x1] ;  /* 0x0000012604297981 */ /* 0x000ea4000c1e1100 */
[----:B--2---:R-:W-:-:S05]  /*2960*/  PRMT R2, R41, 0x8880, RZ ;  /* 0x0000888029027816 */ /* 0x004fca00000000ff */
[----:B------:R-:W-:-:S07]  /*2970*/  IMAD R45, R2, R35, RZ ;  /* 0x00000023022d7224 */ /* 0x000fce00078e02ff */
.L_x_48:
[----:B------:R-:W-:Y:S05]  /*2980*/  BSYNC B1 ;  /* 0x0000000000017941 */ /* 0x000fea0003800000 */
.L_x_47:
[----:B------:R-:W-:-:S05]  /*2990*/  @!P0 IMAD R25, R25, R34, R45 ;  /* 0x0000002219198224 */ /* 0x000fca00078e022d */
[----:B------:R1:W-:Y:S04]  /*29a0*/  @!P0 STG.E.U8 desc[UR38][R12.64+0x1], R25 ;  /* 0x000001190c008986 */ /* 0x0003e8000c101126 */
[----:B------:R-:W2:Y:S01]  /*29b0*/  @!P3 LDG.E.U8 R41, desc[UR38][R14.64] ;  /* 0x000000260e29b981 */ /* 0x000ea2000c1e1100 */
[----:B0-----:R-:W-:Y:S01]  /*29c0*/  IMAD.WIDE.U32 R2, R48, 0x80, RZ ;  /* 0x0000008030027825 */ /* 0x001fe200078e00ff */
[----:B------:R-:W-:Y:S01]  /*29d0*/  ISETP.LT.OR P1, PT, R46, 0x2, !P1 ;  /* 0x000000022e00780c */ /* 0x000fe20004f21670 */
[----:B------:R-:W-:Y:S02]  /*29e0*/  BSSY B1, `(.L_x_49) ;  /* 0x000000c000017945 */ /* 0x000fe40003800000 */
[----:B------:R-:W-:Y:S01]  /*29f0*/  IMAD.SHL.U32 R5, R49, 0x80, RZ ;  /* 0x0000008031057824 */ /* 0x000fe200078e00ff */
[----:B------:R-:W-:-:S04]  /*2a00*/  @!P3 IADD3 R2, P0, R8, R2, RZ ;  /* 0x000000020802b210 */ /* 0x000fc80007f1e0ff */
[----:B------:R-:W-:Y:S02]  /*2a10*/  @!P3 IADD3.X R3, R9, R3, R5, P0, !PT ;  /* 0x000000030903b210 */ /* 0x000fe400007fe405 */
[----:B--2---:R-:W-:-:S05]  /*2a20*/  @!P3 PRMT R4, R41, 0x8880, RZ ;  /* 0x000088802904b816 */ /* 0x004fca00000000ff */
[----:B------:R-:W-:-:S04]  /*2a30*/  @!P3 IMAD R45, R4, R35, RZ ;  /* 0x00000023042db224 */ /* 0x000fc800078e02ff */
[----:B------:R-:W-:-:S05]  /*2a40*/  @!P3 IMAD R5, R26, R34, R45 ;  /* 0x000000221a05b224 */ /* 0x000fca00078e022d */
[----:B------:R1:W-:Y:S01]  /*2a50*/  @!P3 STG.E.U8 desc[UR38][R2.64], R5 ;  /* 0x000000050200b986 */ /* 0x0003e2000c101126 */
[----:B------:R-:W-:Y:S05]  /*2a60*/  @P1 BRA `(.L_x_50) ;  /* 0x00000000000c1947 */ /* 0x000fea0003800000 */
[----:B------:R-:W1:Y:S02]  /*2a70*/  LDG.E.U8 R41, desc[UR38][R14.64+0x1] ;  /* 0x000001260e297981 */ /* 0x000e64000c1e1100 */
[----:B-1----:R-:W-:-:S05]  /*2a80*/  PRMT R2, R41, 0x8880, RZ ;  /* 0x0000888029027816 */ /* 0x002fca00000000ff */
[----:B------:R-:W-:-:S07]  /*2a90*/  IMAD R45, R2, R35, RZ ;  /* 0x00000023022d7224 */ /* 0x000fce00078e02ff */
.L_x_50:
[----:B------:R-:W-:Y:S05]  /*2aa0*/  BSYNC B1 ;  /* 0x0000000000017941 */ /* 0x000fea0003800000 */
.L_x_49:
[----:B------:R-:W-:Y:S01]  /*2ab0*/  IMAD R27, R27, R34, R45 ;  /* 0x000000221b1b7224 */ /* 0x000fe200078e022d */
[----:B------:R-:W-:Y:S06]  /*2ac0*/  @P1 BRA `(.L_x_51) ;  /* 0x0000000000ac1947 */ /* 0x000fec0003800000 */
[----:B-1----:R-:W-:-:S04]  /*2ad0*/  LEA R2, P0, R48, R8, 0x7 ;  /* 0x0000000830027211 */ /* 0x002fc800078038ff */
[----:B------:R-:W-:-:S05]  /*2ae0*/  LEA.HI.X R3, R48, R9, R49, 0x7, P0 ;  /* 0x0000000930037211 */ /* 0x000fca00000f3c31 */
[----:B------:R2:W-:Y:S01]  /*2af0*/  STG.E.U8 desc[UR38][R2.64+0x1], R27 ;  /* 0x0000011b02007986 */ /* 0x0005e2000c101126 */
[----:B------:R-:W-:Y:S05]  /*2b00*/  BRA `(.L_x_51) ;  /* 0x00000000009c7947 */ /* 0x000fea0003800000 */
.L_x_36:
[----:B------:R-:W-:Y:S01]  /*2b10*/  IMAD R45, R45, -0x8, R36 ;  /* 0xfffffff82d2d7824 */ /* 0x000fe200078e0224 */
[----:B------:R-:W-:Y:S01]  /*2b20*/  ISETP.GE.AND P0, PT, R44, 0x1, PT ;  /* 0x000000012c00780c */ /* 0x000fe20003f06270 */
[----:B------:R-:W-:Y:S01]  /*2b30*/  IMAD.WIDE.U32 R4, R48, 0x80, RZ ;  /* 0x0000008030047825 */ /* 0x000fe200078e00ff */
[C---:B------:R-:W-:Y:S02]  /*2b40*/  ISETP.GE.AND P5, PT, R44.reuse, 0x9, PT ;  /* 0x000000092c00780c */ /* 0x040fe40003fa6270 */
[C---:B------:R-:W-:Y:S02]  /*2b50*/  ISETP.LT.OR P3, PT, R45.reuse, 0x1, !P0 ;  /* 0x000000012d00780c */ /* 0x040fe40004761670 */
[C---:B------:R-:W-:Y:S02]  /*2b60*/  ISETP.LT.OR P0, PT, R45.reuse, 0x2, !P0 ;  /* 0x000000022d00780c */ /* 0x040fe40004701670 */
[----:B------:R-:W-:Y:S02]  /*2b70*/  ISETP.LT.OR P4, PT, R45, 0x1, !P5 ;  /* 0x000000012d00780c */ /* 0x000fe40006f81670 */
[----:B------:R-:W-:-:S02]  /*2b80*/  ISETP.GE.AND P2, PT, R44, 0x89, PT ;  /* 0x000000892c00780c */ /* 0x000fc40003f46270 */
[----:B------:R-:W-:-:S05]  /*2b90*/  ISETP.GE.AND P1, PT, R44, 0x81, PT ;  /* 0x000000812c00780c */ /* 0x000fca0003f26270 */
[-C--:B------:R-:W-:Y:S02]  /*2ba0*/  @!P3 IMAD R7, R28, R34.reuse, RZ ;  /* 0x000000221c07b224 */ /* 0x080fe400078e02ff */
[----:B------:R-:W-:Y:S02]  /*2bb0*/  @!P3 IMAD.MOV.U32 R2, RZ, RZ, R10 ;  /* 0x000000ffff02b224 */ /* 0x000fe400078e000a */
[----:B------:R-:W-:Y:S02]  /*2bc0*/  @!P3 IMAD.MOV.U32 R3, RZ, RZ, R11 ;  /* 0x000000ffff03b224 */ /* 0x000fe400078e000b */
[-C--:B------:R-:W-:Y:S02]  /*2bd0*/  @!P0 IMAD R29, R29, R34.reuse, RZ ;  /* 0x000000221d1d8224 */ /* 0x080fe400078e02ff */
[----:B------:R-:W-:Y:S01]  /*2be0*/  @!P4 IMAD R15, R30, R34, RZ ;  /* 0x000000221e0fc224 */ /* 0x000fe200078e02ff */
[----:B------:R0:W-:Y:S01]  /*2bf0*/  @!P3 STG.E.U8 desc[UR38][R2.64], R7 ;  /* 0x000000070200b986 */ /* 0x0001e2000c101126 */
[C---:B------:R-:W-:Y:S01]  /*2c00*/  ISETP.LT.OR P3, PT, R45.reuse, 0x1, !P2 ;  /* 0x000000012d00780c */ /* 0x040fe20005761670 */
[----:B------:R-:W-:Y:S01]  /*2c10*/  @!P4 IMAD.MOV.U32 R6, RZ, RZ, R8 ;  /* 0x000000ffff06c224 */ /* 0x000fe200078e0008 */
[C---:B------:R-:W-:Y:S01]  /*2c20*/  ISETP.LT.OR P2, PT, R45.reuse, 0x2, !P2 ;  /* 0x000000022d00780c */ /* 0x040fe20005741670 */
[----:B------:R1:W-:Y:S01]  /*2c30*/  @!P0 STG.E.U8 desc[UR38][R10.64+0x1], R29 ;  /* 0x0000011d0a008986 */ /* 0x0003e2000c101126 */
[----:B------:R-:W-:-:S02]  /*2c40*/  ISETP.LT.OR P0, PT, R45, 0x2, !P5 ;  /* 0x000000022d00780c */ /* 0x000fc40006f01670 */
[C---:B------:R-:W-:Y:S02]  /*2c50*/  ISETP.LT.OR P5, PT, R45.reuse, 0x1, !P1 ;  /* 0x000000012d00780c */ /* 0x040fe40004fa1670 */
[----:B------:R-:W-:Y:S01]  /*2c60*/  ISETP.LT.OR P1, PT, R45, 0x2, !P1 ;  /* 0x000000022d00780c */ /* 0x000fe20004f21670 */
[----:B0-----:R-:W-:Y:S02]  /*2c70*/  @!P4 IMAD.MOV.U32 R7, RZ, RZ, R9 ;  /* 0x000000ffff07c224 */ /* 0x001fe400078e0009 */
[----:B------:R-:W-:Y:S02]  /*2c80*/  IMAD.SHL.U32 R3, R49, 0x80, RZ ;  /* 0x0000008031037824 */ /* 0x000fe400078e00ff */
[----:B------:R-:W-:Y:S01]  /*2c90*/  @!P3 IMAD R21, R26, R34, RZ ;  /* 0x000000221a15b224 */ /* 0x000fe200078e02ff */
[----:B------:R0:W-:Y:S01]  /*2ca0*/  @!P4 STG.E.U8 desc[UR38][R6.64], R15 ;  /* 0x0000000f0600c986 */ /* 0x0001e2000c101126 */
[----:B------:R-:W-:Y:S02]  /*2cb0*/  @!P3 IADD3 R2, P4, R4, R8, RZ ;  /* 0x000000080402b210 */ /* 0x000fe40007f9e0ff */
[----:B------:R-:W-:-:S02]  /*2cc0*/  @!P0 IMAD R31, R31, R34, RZ ;  /* 0x000000221f1f8224 */ /* 0x000fc400078e02ff */
[-C--:B-1----:R-:W-:Y:S01]  /*2cd0*/  @!P5 IMAD R11, R24, R34.reuse, RZ ;  /* 0x00000022180bd224 */ /* 0x082fe200078e02ff */
[----:B------:R-:W-:Y:S01]  /*2ce0*/  @!P3 IADD3.X R3, R9, R5, R3, P4, !PT ;  /* 0x000000050903b210 */ /* 0x000fe200027fe403 */
[----:B------:R-:W-:Y:S01]  /*2cf0*/  @!P1 IMAD R25, R25, R34, RZ ;  /* 0x0000002219199224 */ /* 0x000fe200078e02ff */
[C---:B------:R-:W-:Y:S01]  /*2d00*/  @!P2 LEA R4, P4, R48.reuse, R8, 0x7 ;  /* 0x000000083004a211 */ /* 0x040fe200078838ff */
[----:B------:R-:W-:Y:S01]  /*2d10*/  @!P2 IMAD R27, R27, R34, RZ ;  /* 0x000000221b1ba224 */ /* 0x000fe200078e02ff */
[----:B------:R0:W-:Y:S02]  /*2d20*/  @!P0 STG.E.U8 desc[UR38][R8.64+0x1], R31 ;  /* 0x0000011f08008986 */ /* 0x0001e4000c101126 */
[----:B------:R-:W-:Y:S02]  /*2d30*/  @!P2 LEA.HI.X R5, R48, R9, R49, 0x7, P4 ;  /* 0x000000093005a211 */ /* 0x000fe400020f3c31 */
[----:B------:R0:W-:Y:S04]  /*2d40*/  @!P5 STG.E.U8 desc[UR38][R12.64], R11 ;  /* 0x0000000b0c00d986 */ /* 0x0001e8000c101126 */
[----:B------:R0:W-:Y:S04]  /*2d50*/  @!P1 STG.E.U8 desc[UR38][R12.64+0x1], R25 ;  /* 0x000001190c009986 */ /* 0x0001e8000c101126 */
[----:B------:R0:W-:Y:S04]  /*2d60*/  @!P3 STG.E.U8 desc[UR38][R2.64], R21 ;  /* 0x000000150200b986 */ /* 0x0001e8000c101126 */
[----:B------:R0:W-:Y:S02]  /*2d70*/  @!P2 STG.E.U8 desc[UR38][R4.64+0x1], R27 ;  /* 0x0000011b0400a986 */ /* 0x0001e4000c101126 */
.L_x_51:
[----:B------:R-:W-:Y:S05]  /*2d80*/  BSYNC B0 ;  /* 0x0000000000007941 */ /* 0x000fea0003800000 */
.L_x_35:
[----:B------:R-:W-:Y:S01]  /*2d90*/  IADD3 R18, P0, R18, UR36, RZ ;  /* 0x0000002412127c10 */ /* 0x000fe2000ff1e0ff */
[----:B------:R-:W-:Y:S01]  /*2da0*/  ULDC.64 UR4, c[0x0][0x650] ;  /* 0x0001940000047ab9 */ /* 0x000fe20000000a00 */
[----:B012---:R-:W-:Y:S01]  /*2db0*/  PRMT R2, RZ, 0x7610, R2 ;  /* 0x00007610ff027816 */ /* 0x007fe20000000002 */
[----:B------:R-:W-:Y:S01]  /*2dc0*/  IMAD.MOV.U32 R45, RZ, RZ, -0x1 ;  /* 0xffffffffff2d7424 */ /* 0x000fe200078e00ff */
[----:B------:R-:W-:Y:S01]  /*2dd0*/  IADD3.X R19, R19, UR42, RZ, P0, !PT ;  /* 0x0000002a13137c10 */ /* 0x000fe200087fe4ff */
[----:B------:R-:W-:Y:S01]  /*2de0*/  IMAD.MOV.U32 R47, RZ, RZ, -0x1 ;  /* 0xffffffffff2f7424 */ /* 0x000fe200078e00ff */
[----:B------:R-:W-:-:S04]  /*2df0*/  ISETP.GE.U32.AND P0, PT, R18, UR4, PT ;  /* 0x0000000412007c0c */ /* 0x000fc8000bf06070 */
[----:B------:R-:W-:-:S13]  /*2e00*/  ISETP.GE.U32.AND.EX P0, PT, R19, UR5, PT, P0 ;  /* 0x0000000513007c0c */ /* 0x000fda000bf06100 */
[----:B------:R-:W-:Y:S05]  /*2e10*/  @P0 BRA `(.L_x_52) ;  /* 0x0000000400580947 */ /* 0x000fea0003800000 */
[----:B------:R-:W0:Y:S01]  /*2e20*/  LDC.64 R8, c[0x0][0x628] ;  /* 0x00018a00ff087b82 */ /* 0x000e220000000a00 */
[----:B------:R-:W1:Y:S01]  /*2e30*/  S2R R10, SR_CTAID.X ;  /* 0x00000000000a7919 */ /* 0x000e620000002500 */
[----:B------:R-:W-:Y:S02]  /*2e40*/  IMAD.MOV.U32 R6, RZ, RZ, R18 ;  /* 0x000000ffff067224 */ /* 0x000fe400078e0012 */
[----:B------:R-:W-:Y:S01]  /*2e50*/  IMAD.MOV.U32 R7, RZ, RZ, R19 ;  /* 0x000000ffff077224 */ /* 0x000fe200078e0013 */
[----:B------:R-:W2:Y:S03]  /*2e60*/  S2R R14, SR_CTAID.Y ;  /* 0x00000000000e7919 */ /* 0x000ea60000002600 */
[----:B------:R-:W3:Y:S08]  /*2e70*/  LDC R0, c[0x0][0x630] ;  /* 0x00018c00ff007b82 */ /* 0x000ef00000000800 */
[----:B------:R-:W4:Y:S01]  /*2e80*/  LDC.64 R12, c[0x0][0x620] ;  /* 0x00018800ff0c7b82 */ /* 0x000f220000000a00 */
[----:B0-----:R-:W-:-:S04]  /*2e90*/  ISETP.NE.U32.AND P0, PT, R8, RZ, PT ;  /* 0x000000ff0800720c */ /* 0x001fc80003f05070 */
[----:B------:R-:W-:-:S13]  /*2ea0*/  ISETP.NE.AND.EX P0, PT, R9, RZ, PT, P0 ;  /* 0x000000ff0900720c */ /* 0x000fda0003f05300 */
[----:B-1234-:R-:W-:Y:S05]  /*2eb0*/  @!P0 BRA `(.L_x_53) ;  /* 0x0000000000288947 */ /* 0x01efea0003800000 */
        /* <DEDUP_REMOVED lines=10> */
.L_x_53:
[-CC-:B------:R-:W-:Y:S01]  /*2f60*/  SHF.R.U64 R47, R6, R0.reuse, R7.reuse ;  /* 0x00000000062f7219 */ /* 0x180fe20000001207 */
[----:B------:R-:W0:Y:S01]  /*2f70*/  LDC.64 R24, c[0x0][0x640] ;  /* 0x00019000ff187b82 */ /* 0x000e220000000a00 */
[----:B------:R-:W-:Y:S01]  /*2f80*/  SHF.R.U32.HI R0, RZ, R0, R7 ;  /* 0x00000000ff007219 */ /* 0x000fe20000011607 */
[----:B------:R-:W-:Y:S01]  /*2f90*/  ULDC UR4, c[0x0][0x150] ;  /* 0x0000540000047ab9 */ /* 0x000fe20000000800 */
[----:B------:R-:W-:Y:S02]  /*2fa0*/  IADD3 R5, P0, RZ, -R47, RZ ;  /* 0x8000002fff057210 */ /* 0x000fe40007f1e0ff */
[----:B------:R-:W-:-:S03]  /*2fb0*/  I2FP.F32.U32 R6, R10 ;  /* 0x0000000a00067245 */ /* 0x000fc60000201000 */
[----:B------:R-:W1:Y:S01]  /*2fc0*/  LDC R4, c[0x0][0x618] ;  /* 0x00018600ff047b82 */ /* 0x000e620000000800 */
[----:B------:R-:W-:Y:S02]  /*2fd0*/  IMAD.X R7, RZ, RZ, ~R0, P0 ;  /* 0x000000ffff077224 */ /* 0x000fe400000e0e00 */
[----:B------:R-:W-:Y:S01]  /*2fe0*/  FMUL R6, R6, UR4 ;  /* 0x0000000406067c20 */ /* 0x000fe20008400000 */
[----:B------:R-:W-:Y:S01]  /*2ff0*/  IMAD.WIDE.U32 R2, R5, R12, R18 ;  /* 0x0000000c05027225 */ /* 0x000fe200078e0012 */
[----:B------:R-:W-:-:S03]  /*3000*/  ULDC UR4, c[0x0][0x154] ;  /* 0x0000550000047ab9 */ /* 0x000fc60000000800 */
[----:B------:R-:W-:Y:S01]  /*3010*/  IMAD R0, R7, R12, RZ ;  /* 0x0000000c07007224 */ /* 0x000fe200078e02ff */
[----:B------:R-:W2:Y:S01]  /*3020*/  LDC R20, c[0x0][0x608] ;  /* 0x00018200ff147b82 */ /* 0x000ea20000000800 */
[----:B------:R-:W3:Y:S02]  /*3030*/  F2I.U32.TRUNC.NTZ R6, R6 ;  /* 0x0000000600067305 */ /* 0x000ee4000020f000 */
[----:B------:R-:W-:Y:S01]  /*3040*/  IMAD R5, R5, R13, R0 ;  /* 0x0000000d05057224 */ /* 0x000fe200078e0200 */
[----:B------:R-:W-:-:S03]  /*3050*/  I2FP.F32.U32 R0, R14 ;  /* 0x0000000e00007245 */ /* 0x000fc60000201000 */
[----:B------:R-:W-:Y:S01]  /*3060*/  IMAD.IADD R3, R3, 0x1, R5 ;  /* 0x0000000103037824 */ /* 0x000fe200078e0205 */
[----:B------:R-:W4:Y:S01]  /*3070*/  LDC R9, c[0x0][0x658] ;  /* 0x00019600ff097b82 */ /* 0x000f220000000800 */
[----:B0-----:R-:W-:-:S04]  /*3080*/  ISETP.NE.U32.AND P0, PT, R24, RZ, PT ;  /* 0x000000ff1800720c */ /* 0x001fc80003f05070 */
[----:B------:R-:W-:-:S03]  /*3090*/  ISETP.NE.AND.EX P0, PT, R25, RZ, PT, P0 ;  /* 0x000000ff1900720c */ /* 0x000fc60003f05300 */
[----:B------:R-:W0:Y:S01]  /*30a0*/  LDC R7, c[0x0][0x144] ;  /* 0x00005100ff077b82 */ /* 0x000e220000000800 */
[-CC-:B-1----:R-:W-:Y:S01]  /*30b0*/  SHF.R.U64 R8, R2, R4.reuse, R3.reuse ;  /* 0x0000000402087219 */ /* 0x182fe20000001203 */
[----:B---3--:R-:W-:Y:S01]  /*30c0*/  IMAD.MOV R6, RZ, RZ, -R6 ;  /* 0x000000ffff067224 */ /* 0x008fe200078e0a06 */
[----:B------:R-:W-:Y:S01]  /*30d0*/  SHF.R.U32.HI R3, RZ, R4, R3 ;  /* 0x00000004ff037219 */ /* 0x000fe20000011603 */
[----:B------:R-:W-:Y:S01]  /*30e0*/  FMUL R4, R0, UR4 ;  /* 0x0000000400047c20 */ /* 0x000fe20008400000 */
[----:B------:R-:W-:-:S03]  /*30f0*/  IMAD.MOV.U32 R2, RZ, RZ, 0x1 ;  /* 0x00000001ff027424 */ /* 0x000fc600078e00ff */
[----:B------:R-:W1:Y:S01]  /*3100*/  LDC R15, c[0x0][0x148] ;  /* 0x00005200ff0f7b82 */ /* 0x000e620000000800 */
[----:B------:R3:W0:Y:S01]  /*3110*/  F2I.U32.TRUNC.NTZ R12, R4 ;  /* 0x00000004000c7305 */ /* 0x000622000020f000 */
[-CC-:B--2---:R-:W-:Y:S02]  /*3120*/  SHF.R.U64 R11, R8, R20.reuse, R3.reuse ;  /* 0x00000014080b7219 */ /* 0x184fe40000001203 */
[----:B------:R-:W-:-:S04]  /*3130*/  SHF.R.U32.HI R0, RZ, R20, R3 ;  /* 0x00000014ff007219 */ /* 0x000fc80000011603 */
[----:B------:R-:W2:Y:S01]  /*3140*/  LDC R27, c[0x0][0x648] ;  /* 0x00019200ff1b7b82 */ /* 0x000ea20000000800 */
[-CC-:B----4-:R-:W-:Y:S02]  /*3150*/  SHF.R.U64 R13, R11, R9.reuse, R0.reuse ;  /* 0x000000090b0d7219 */ /* 0x190fe40000001200 */
[----:B------:R-:W-:-:S05]  /*3160*/  SHF.R.U32.HI R3, RZ, R9, R0 ;  /* 0x00000009ff037219 */ /* 0x000fca0000011600 */
[----:B------:R-:W4:Y:S01]  /*3170*/  LDC R28, c[0x0][0x638] ;  /* 0x00018e00ff1c7b82 */ /* 0x000f220000000800 */
[----:B0-----:R-:W-:Y:S01]  /*3180*/  IMAD R21, R7, R6, R10 ;  /* 0x0000000607157224 */ /* 0x001fe200078e020a */
[----:B------:R-:W-:Y:S01]  /*3190*/  SHF.L.U32 R10, R2, R9, RZ ;  /* 0x00000009020a7219 */ /* 0x000fe200000006ff */
[----:B------:R-:W-:-:S05]  /*31a0*/  IMAD.MOV.U32 R2, RZ, RZ, R13 ;  /* 0x000000ffff027224 */ /* 0x000fca00078e000d */
[----:B------:R-:W0:Y:S08]  /*31b0*/  LDC R29, c[0x0][0x610] ;  /* 0x00018400ff1d7b82 */ /* 0x000e300000000800 */
[----:B------:R-:W0:Y:S01]  /*31c0*/  LDC R26, c[0x0][0x600] ;  /* 0x00018000ff1a7b82 */ /* 0x000e220000000800 */
[----:B-123--:R-:W-:Y:S05]  /*31d0*/  @!P0 BRA `(.L_x_54) ;  /* 0x0000000000288947 */ /* 0x00efea0003800000 */
[----:B------:R-:W1:Y:S02]  /*31e0*/  LDC R0, c[0x0][0x64c] ;  /* 0x00019300ff007b82 */ /* 0x000e640000000800 */
[----:B-1----:R-:W-:-:S05]  /*31f0*/  IADD3 R7, P0, R13, R0, RZ ;  /* 0x000000000d077210 */ /* 0x002fca0007f1e0ff */
        /* <DEDUP_REMOVED lines=8> */
.L_x_54:
[----:B------:R-:W-:Y:S01]  /*3280*/  ISETP.NE.AND P0, PT, R17, 0x1, PT ;  /* 0x000000011100780c */ /* 0x000fe20003f05270 */
[----:B0-----:R-:W-:Y:S01]  /*3290*/  VIADD R5, R26, 0xffffffff ;  /* 0xffffffff1a057836 */ /* 0x001fe20000000000 */
[----:B------:R-:W-:Y:S01]  /*32a0*/  SHF.R.U64 R3, R2, R27, R3 ;  /* 0x0000001b02037219 */ /* 0x000fe20000001203 */
[----:B------:R-:W-:Y:S01]  /*32b0*/  IMAD.MOV R12, RZ, RZ, -R12 ;  /* 0x000000ffff0c7224 */ /* 0x000fe200078e0a0c */
[----:B------:R-:W-:Y:S02]  /*32c0*/  LOP3.LUT R0, R11, R38, RZ, 0xc0, !PT ;  /* 0x000000260b007212 */ /* 0x000fe400078ec0ff */
[----:B------:R-:W-:Y:S01]  /*32d0*/  LOP3.LUT R2, R8, R5, RZ, 0xc0, !PT ;  /* 0x0000000508027212 */ /* 0x000fe200078ec0ff */
[----:B------:R-:W-:Y:S02]  /*32e0*/  IMAD.MOV R4, RZ, RZ, -R3 ;  /* 0x000000ffff047224 */ /* 0x000fe400078e0a03 */
[----:B------:R-:W-:Y:S02]  /*32f0*/  IMAD R0, R10, R3, R0 ;  /* 0x000000030a007224 */ /* 0x000fe400078e0200 */
[----:B----4-:R-:W-:-:S02]  /*3300*/  IMAD R3, R4, R28, R13 ;  /* 0x0000001c04037224 */ /* 0x010fc400078e020d */
[----:B------:R-:W-:Y:S02]  /*3310*/  @P0 IMAD R21, R15, R12, R14 ;  /* 0x0000000c0f150224 */ /* 0x000fe400078e020e */
[----:B------:R-:W-:Y:S02]  /*3320*/  IMAD R3, R3, R26, R2 ;  /* 0x0000001a03037224 */ /* 0x000fe400078e0202 */
[----:B------:R-:W-:Y:S02]  /*3330*/  IMAD R0, R0, R29, R21 ;  /* 0x0000001d00007224 */ /* 0x000fe400078e0215 */
[----:B------:R-:W-:-:S03]  /*3340*/  IMAD.MOV.U32 R4, RZ, RZ, 0x1 ;  /* 0x00000001ff047424 */ /* 0x000fc600078e00ff */
[----:B------:R-:W-:Y:S02]  /*3350*/  SEL R45, R3, R0, !P0 ;  /* 0x00000000032d7207 */ /* 0x000fe40004000000 */
[----:B------:R-:W-:Y:S02]  /*3360*/  PRMT R2, R4, 0x7610, R2 ;  /* 0x0000761004027816 */ /* 0x000fe40000000002 */
[----:B------:R-:W-:-:S07]  /*3370*/  SEL R0, R0, R3, !P0 ;  /* 0x0000000300007207 */ /* 0x000fce0004000000 */
.L_x_52:
[----:B------:R-:W-:Y:S01]  /*3380*/  LOP3.LUT P0, RZ, R2, 0xff, RZ, 0xc0, !PT ;  /* 0x000000ff02ff7812 */ /* 0x000fe2000780c0ff */
[----:B------:R-:W-:-:S12]  /*3390*/  IMAD.MOV.U32 R43, RZ, RZ, R0 ;  /* 0x000000ffff2b7224 */ /* 0x000fd800078e0000 */
[----:B------:R-:W-:Y:S05]  /*33a0*/  @P0 BRA `(.L_x_55) ;  /* 0xffffffe000940947 */ /* 0x000fea000383ffff */
[----:B------:R-:W-:Y:S05]  /*33b0*/  EXIT ;  /* 0x000000000000794d */ /* 0x000fea0003800000 */
.L_x_8:
        /* <DEDUP_REMOVED lines=26> */
.L_x_57:
[----:B------:R-:W0:Y:S01]  /*3560*/  LDC.64 R32, c[0x0][0x640] ;  /* 0x00019000ff207b82 */ /* 0x000e220000000a00 */
[-CC-:B------:R-:W-:Y:S02]  /*3570*/  SHF.R.U64 R22, R12, R20.reuse, R13.reuse ;  /* 0x000000140c167219 */ /* 0x180fe4000000120d */
[----:B------:R-:W-:Y:S02]  /*3580*/  SHF.R.U32.HI R3, RZ, R20, R13 ;  /* 0x00000014ff037219 */ /* 0x000fe4000001160d */
[----:B------:R-:W-:-:S03]  /*3590*/  IADD3 R11, P0, RZ, -R22, RZ ;  /* 0x80000016ff0b7210 */ /* 0x000fc60007f1e0ff */
[----:B------:R-:W1:Y:S02]  /*35a0*/  LDC R12, c[0x0][0x618] ;  /* 0x00018600ff0c7b82 */ /* 0x000e640000000800 */
[----:B------:R-:W-:Y:S02]  /*35b0*/  IMAD.X R3, RZ, RZ, ~R3, P0 ;  /* 0x000000ffff037224 */ /* 0x000fe400000e0e03 */
[----:B------:R-:W-:-:S04]  /*35c0*/  IMAD.WIDE.U32 R8, R11, R26, R18 ;  /* 0x0000001a0b087225 */ /* 0x000fc800078e0012 */
[----:B------:R-:W2:Y:S01]  /*35d0*/  LDC R28, c[0x0][0x608] ;  /* 0x00018200ff1c7b82 */ /* 0x000ea20000000800 */
[----:B------:R-:W-:-:S04]  /*35e0*/  IMAD R10, R3, R26, RZ ;  /* 0x0000001a030a7224 */ /* 0x000fc800078e02ff */
[----:B------:R-:W-:Y:S02]  /*35f0*/  IMAD R3, R11, R27, R10 ;  /* 0x0000001b0b037224 */ /* 0x000fe400078e020a */
[----:B------:R-:W-:Y:S01]  /*3600*/  IMAD.MOV.U32 R27, RZ, RZ, 0x1 ;  /* 0x00000001ff1b7424 */ /* 0x000fe200078e00ff */
[----:B------:R-:W3:Y:S01]  /*3610*/  LDC R30, c[0x0][0x658] ;  /* 0x00019600ff1e7b82 */ /* 0x000ee20000000800 */
[----:B------:R-:W-:Y:S01]  /*3620*/  IMAD.IADD R3, R9, 0x1, R3 ;  /* 0x0000000109037824 */ /* 0x000fe200078e0203 */
[----:B0-----:R-:W-:Y:S01]  /*3630*/  ISETP.NE.U32.AND P0, PT, R32, RZ, PT ;  /* 0x000000ff2000720c */ /* 0x001fe20003f05070 */
[----:B------:R-:W-:-:S03]  /*3640*/  IMAD.MOV.U32 R9, RZ, RZ, -0x1 ;  /* 0xffffffffff097424 */ /* 0x000fc600078e00ff */
        /* <DEDUP_REMOVED lines=8> */
[-C--:B---3--:R-:W-:Y:S02]  /*36d0*/  SHF.L.U32 R8, R9, R30.reuse, RZ ;  /* 0x0000001e09087219 */ /* 0x088fe400000006ff */
[--C-:B------:R-:W-:Y:S02]  /*36e0*/  SHF.R.U64 R26, R20, R30, R3.reuse ;  /* 0x0000001e141a7219 */ /* 0x100fe40000001203 */
[----:B------:R-:W-:Y:S02]  /*36f0*/  LOP3.LUT R29, RZ, R8, RZ, 0x33, !PT ;  /* 0x00000008ff1d7212 */ /* 0x000fe400078e33ff */
[----:B------:R-:W-:Y:S01]  /*3700*/  SHF.R.U32.HI R9, RZ, R30, R3 ;  /* 0x0000001eff097219 */ /* 0x000fe20000011603 */
[----:B------:R-:W3:Y:S01]  /*3710*/  LDC R31, c[0x0][0x610] ;  /* 0x00018400ff1f7b82 */ /* 0x000ee20000000800 */
[----:B------:R-:W-:Y:S01]  /*3720*/  IMAD.MOV.U32 R8, RZ, RZ, R26 ;  /* 0x000000ffff087224 */ /* 0x000fe200078e001a */
[----:B------:R-:W-:Y:S06]  /*3730*/  @!P0 BRA `(.L_x_58) ;  /* 0x0000000000288947 */ /* 0x000fec0003800000 */
        /* <DEDUP_REMOVED lines=10> */
.L_x_58:
[----:B------:R-:W-:Y:S01]  /*37e0*/  ISETP.NE.AND P0, PT, R17, 0x1, PT ;  /* 0x000000011100780c */ /* 0x000fe20003f05270 */
[----:B0-----:R-:W-:Y:S01]  /*37f0*/  VIADD R11, R21, 0xffffffff ;  /* 0xffffffff150b7836 */ /* 0x001fe20000000000 */
[----:B-1----:R-:W-:Y:S02]  /*3800*/  SHF.R.U64 R8, R8, R23, R9 ;  /* 0x0000001708087219 */ /* 0x002fe40000001209 */
[----:B------:R-:W-:Y:S02]  /*3810*/  SHF.L.U32 R5, R27, R30, RZ ;  /* 0x0000001e1b057219 */ /* 0x000fe400000006ff */
[----:B------:R-:W-:Y:S01]  /*3820*/  LOP3.LUT R3, R20, R29, RZ, 0xc0, !PT ;  /* 0x0000001d14037212 */ /* 0x000fe200078ec0ff */
[----:B------:R-:W-:Y:S01]  /*3830*/  IMAD.MOV R9, RZ, RZ, -R8 ;  /* 0x000000ffff097224 */ /* 0x000fe200078e0a08 */
[----:B------:R-:W-:-:S03]  /*3840*/  LOP3.LUT R14, R14, R11, RZ, 0xc0, !PT ;  /* 0x0000000b0e0e7212 */ /* 0x000fc600078ec0ff */
[----:B------:R-:W-:Y:S02]  /*3850*/  IMAD R5, R5, R8, R3 ;  /* 0x0000000805057224 */ /* 0x000fe400078e0203 */
[----:B------:R-:W-:Y:S02]  /*3860*/  @P0 IMAD R6, R7, R24, R4 ;  /* 0x0000001807060224 */ /* 0x000fe400078e0204 */
[----:B--2---:R-:W-:Y:S02]  /*3870*/  IMAD R3, R9, R25, R26 ;  /* 0x0000001909037224 */ /* 0x004fe400078e021a */
[----:B---3--:R-:W-:Y:S02]  /*3880*/  IMAD R6, R5, R31, R6 ;  /* 0x0000001f05067224 */ /* 0x008fe400078e0206 */
[----:B------:R-:W-:Y:S02]  /*3890*/  IMAD R3, R3, R21, R14 ;  /* 0x0000001503037224 */ /* 0x000fe400078e020e */
[----:B------:R-:W-:-:S03]  /*38a0*/  IMAD.MOV.U32 R8, RZ, RZ, 0x1 ;  /* 0x00000001ff087424 */ /* 0x000fc600078e00ff */
[----:B------:R-:W-:Y:S02]  /*38b0*/  SEL R20, R3, R6, !P0 ;  /* 0x0000000603147207 */ /* 0x000fe40004000000 */
[----:B------:R-:W-:Y:S01]  /*38c0*/  SEL R21, R6, R3, !P0 ;  /* 0x0000000306157207 */ /* 0x000fe20004000000 */
[----:B------:R-:W-:-:S07]  /*38d0*/  IMAD.MOV.U32 R3, RZ, RZ, R22 ;  /* 0x000000ffff037224 */ /* 0x000fce00078e0016 */
.L_x_56:
[----:B------:R-:W-:-:S08]  /*38e0*/  NOP ;  /* 0x0000000000007918 */ /* 0x000fd00000000000 */
[----:B------:R-:W0:-:S00]  /*38f0*/  USETMAXREG.DEALLOC.CTAPOOL 0x28 ;  /* 0x00000028000079c8 */ /* 0x000e0000080e0500 */
[----:B0-----:R-:W-:-:S13]  /*3900*/  ISETP.NE.AND P0, PT, R2, RZ, PT ;  /* 0x000000ff0200720c */ /* 0x001fda0003f05270 */
[----:B------:R-:W-:Y:S05]  /*3910*/  @P0 EXIT ;  /* 0x000000000000094d */ /* 0x000fea0003800000 */
[----:B------:R-:W-:Y:S01]  /*3920*/  LOP3.LUT P0, RZ, R8, 0xff, RZ, 0xc0, !PT ;  /* 0x000000ff08ff7812 */ /* 0x000fe2000780c0ff */
[----:B------:R-:W-:Y:S02]  /*3930*/  IMAD.MOV.U32 R6, RZ, RZ, 0x1 ;  /* 0x00000001ff067424 */ /* 0x000fe400078e00ff */
[----:B------:R-:W-:-:S10]  /*3940*/  IMAD.MOV.U32 R7, RZ, RZ, RZ ;  /* 0x000000ffff077224 */ /* 0x000fd400078e00ff */
[----:B------:R-:W-:Y:S05]  /*3950*/  @!P0 BRA `(.L_x_59) ;  /* 0x0000000c00348947 */ /* 0x000fea0003800000 */
[----:B------:R-:W0:Y:S01]  /*3960*/  LDC R2, c[0x0][0x28c] ;  /* 0x0000a300ff027b82 */ /* 0x000e220000000800 */
[----:B------:R-:W1:Y:S01]  /*3970*/  S2R R11, SR_CgaCtaId ;  /* 0x00000000000b7919 */ /* 0x000e620000008800 */
[----:B------:R-:W-:Y:S01]  /*3980*/  ULDC UR5, c[0x0][0x658] ;  /* 0x0001960000057ab9 */ /* 0x000fe20000000800 */
[----:B------:R-:W-:Y:S01]  /*3990*/  UMOV UR6, 0xffffffff ;  /* 0xffffffff00067882 */ /* 0x000fe20000000000 */
[----:B------:R-:W-:Y:S01]  /*39a0*/  BSSY B0, `(.L_x_59) ;  /* 0x00000c8000007945 */ /* 0x000fe20003800000 */
[----:B------:R-:W-:Y:S01]  /*39b0*/  USHF.L.U32 UR6, UR6, UR5, URZ ;  /* 0x0000000506067299 */ /* 0x000fe2000800063f */
[----:B------:R-:W-:Y:S01]  /*39c0*/  IMAD.MOV.U32 R9, RZ, RZ, 0x1 ;  /* 0x00000001ff097424 */ /* 0x000fe200078e00ff */
[----:B------:R-:W-:Y:S01]  /*39d0*/  LOP3.LUT R8, R16, 0x2, RZ, 0xfc, !PT ;  /* 0x0000000210087812 */ /* 0x000fe200078efcff */
[----:B------:R-:W-:Y:S01]  /*39e0*/  IMAD.MOV.U32 R6, RZ, RZ, 0x1 ;  /* 0x00000001ff067424 */ /* 0x000fe200078e00ff */
[----:B------:R-:W-:Y:S01]  /*39f0*/  ULDC UR4, c[0x0][0x600] ;  /* 0x0001800000047ab9 */ /* 0x000fe20000000800 */
[----:B------:R-:W-:Y:S01]  /*3a00*/  IMAD.MOV.U32 R7, RZ, RZ, RZ ;  /* 0x000000ffff077224 */ /* 0x000fe200078e00ff */
[----:B------:R-:W-:Y:S01]  /*3a10*/  UMOV UR7, 0x1 ;  /* 0x0000000100077882 */ /* 0x000fe20000000000 */
[----:B------:R-:W-:-:S02]  /*3a20*/  UIADD3 UR15, UR4, -0x1, URZ ;  /* 0xffffffff040f7890 */ /* 0x000fc4000fffe03f */
[----:B------:R-:W-:Y:S02]  /*3a30*/  USHF.L.U32 UR17, UR7, UR5, URZ ;  /* 0x0000000507117299 */ /* 0x000fe4000800063f */
[----:B------:R-:W-:Y:S01]  /*3a40*/  ULOP3.LUT UR16, URZ, UR6, URZ, 0x33, !UPT ;  /* 0x000000063f107292 */ /* 0x000fe2000f8e333f */
[----:B------:R-:W-:Y:S01]  /*3a50*/  ULDC.64 UR20, c[0x0][0x198] ;  /* 0x0000660000147ab9 */ /* 0x000fe20000000a00 */
[----:B0-----:R-:W-:-:S05]  /*3a60*/  VIADD R2, R2, 0x3f ;  /* 0x0000003f02027836 */ /* 0x001fca0000000000 */
[----:B------:R-:W-:-:S04]  /*3a70*/  SHF.R.S32.HI R5, RZ, 0x1f, R2 ;  /* 0x0000001fff057819 */ /* 0x000fc80000011402 */
[----:B------:R-:W-:Y:S01]  /*3a80*/  LEA.HI R5, R5, R2, RZ, 0x6 ;  /* 0x0000000205057211 */ /* 0x000fe200078f30ff */
[C---:B-1----:R-:W-:Y:S02]  /*3a90*/  IMAD.SHL.U32 R2, R11.reuse, 0x100, RZ ;  /* 0x000001000b027824 */ /* 0x042fe400078e00ff */
[----:B------:R-:W-:Y:S01]  /*3aa0*/  IMAD.SHL.U32 R11, R11, 0x4, RZ ;  /* 0x000000040b0b7824 */ /* 0x000fe200078e00ff */
[----:B------:R-:W-:Y:S02]  /*3ab0*/  SHF.R.S32.HI R10, RZ, 0x6, R5 ;  /* 0x00000006ff0a7819 */ /* 0x000fe40000011405 */
[----:B------:R-:W-:Y:S02]  /*3ac0*/  LOP3.LUT R2, R2, 0x100, RZ, 0xc0, !PT ;  /* 0x0000010002027812 */ /* 0x000fe400078ec0ff */
[----:B------:R-:W-:Y:S01]  /*3ad0*/  LOP3.LUT R11, R11, 0x4, RZ, 0xc0, !PT ;  /* 0x000000040b0b7812 */ /* 0x000fe200078ec0ff */
[----:B------:R-:W-:Y:S01]  /*3ae0*/  VIADD R13, R10, 0x1 ;  /* 0x000000010a0d7836 */ /* 0x000fe20000000000 */
[----:B------:R-:W-:-:S07]  /*3af0*/  LOP3.LUT R12, R2, 0x36200, RZ, 0xfc, !PT ;  /* 0x00036200020c7812 */ /* 0x000fce00078efcff */
.L_x_70:
[----:B------:R-:W-:-:S03]  /*3b00*/  UMOV UR4, 0xffffffff ;  /* 0xffffffff00047882 */ /* 0x000fc60000000000 */
[----:B------:R-:W-:Y:S05]  /*3b10*/  BRA.DIV UR4, `(.L_x_60) ;  /* 0x0000001604a87947 */ /* 0x000fea000b800000 */
[----:B------:R-:W-:-:S13]  /*3b20*/  ELECT P6, URZ, PT ;  /* 0x00000000003f782f */ /* 0x000fda00038c0000 */
.L_x_95:
[----:B------:R-:W0:Y:S01]  /*3b30*/  LDC R2, c[0x0][0x28c] ;  /* 0x0000a300ff027b82 */ /* 0x000e220000000800 */
[----:B------:R-:W-:Y:S01]  /*3b40*/  BSSY B1, `(.L_x_61) ;  /* 0x0000038000017945 */ /* 0x000fe20003800000 */
[----:B0-----:R-:W-:-:S13]  /*3b50*/  ISETP.LT.OR P6, PT, R2, 0x1, !P6 ;  /* 0x000000010200780c */ /* 0x001fda00077c1670 */
[----:B------:R-:W-:Y:S05]  /*3b60*/  @P6 BRA `(.L_x_62) ;  /* 0x0000000000d46947 */ /* 0x000fea0003800000 */
[----:B------:R-:W-:Y:S02]  /*3b70*/  IMAD R20, R20, 0x8, R11 ;  /* 0x0000000814147824 */ /* 0x000fe400078e020b */
[----:B------:R-:W-:Y:S02]  /*3b80*/  IMAD R21, R21, 0xc0, RZ ;  /* 0x000000c015157824 */ /* 0x000fe400078e02ff */
[----:B------:R-:W-:Y:S02]  /*3b90*/  IMAD.MOV.U32 R24, RZ, RZ, RZ ;  /* 0x000000ffff187224 */ /* 0x000fe400078e00ff */
[----:B------:R-:W-:Y:S02]  /*3ba0*/  IMAD.MOV.U32 R2, RZ, RZ, R13 ;  /* 0x000000ffff027224 */ /* 0x000fe400078e000d */
[----:B------:R-:W-:Y:S02]  /*3bb0*/  IMAD.MOV.U32 R4, RZ, RZ, R6 ;  /* 0x000000ffff047224 */ /* 0x000fe400078e0006 */
[----:B------:R-:W-:-:S07]  /*3bc0*/  IMAD.MOV.U32 R5, RZ, RZ, R7 ;  /* 0x000000ffff057224 */ /* 0x000fce00078e0007 */
.L_x_65:
[----:B------:R-:W0:Y:S01]  /*3bd0*/  S2R R15, SR_CgaCtaId ;  /* 0x00000000000f7919 */ /* 0x000e220000008800 */
[----:B------:R-:W-:Y:S02]  /*3be0*/  MOV R14, 0x400 ;  /* 0x00000400000e7802 */ /* 0x000fe40000000f00 */
[----:B------:R-:W-:Y:S02]  /*3bf0*/  ISETP.NE.AND P1, PT, R0, RZ, PT ;  /* 0x000000ff0000720c */ /* 0x000fe40003f25270 */
[----:B0-----:R-:W-:Y:S02]  /*3c00*/  LEA R22, R15, R14, 0x18 ;  /* 0x0000000e0f167211 */ /* 0x001fe400078ec0ff */
[----:B------:R-:W-:-:S09]  /*3c10*/  SHF.L.U32 R14, R4, 0x1f, RZ ;  /* 0x0000001f040e7819 */ /* 0x000fd200000006ff */
[----:B------:R-:W0:Y:S01]  /*3c20*/  @!P1 LDC R15, c[0x0][0x500] ;  /* 0x00014000ff0f9b82 */ /* 0x000e220000000800 */
[----:B------:R-:W-:-:S04]  /*3c30*/  IMAD R23, R5, 0x8, R22 ;  /* 0x0000000805177824 */ /* 0x000fc800078e0216 */
[----:B------:R-:W1:Y:S02]  /*3c40*/  SYNCS.PHASECHK.TRANS64.TRYWAIT P0, [R23+URZ+0x90], R14 ;  /* 0x0000900e170075a7 */ /* 0x000e64000800017f */
[----:B-1----:R-:W-:Y:S05]  /*3c50*/  @!P0 BRA `(.L_x_63) ;  /* 0x0000001400788947 */ /* 0x002fea0003800000 */
.L_x_96:
[----:B-1----:R-:W-:Y:S01]  /*3c60*/  PRMT R14, R8, 0x9910, RZ ;  /* 0x00009910080e7816 */ /* 0x002fe200000000ff */
[----:B0-----:R0:W-:Y:S03]  /*3c70*/  @!P1 SYNCS.ARRIVE.TRANS64 RZ, [R23+URZ], R15 ;  /* 0x0000000f17ff99a7 */ /* 0x0011e6000800003f */
[----:B------:R-:W-:-:S13]  /*3c80*/  ISETP.NE.AND P0, PT, R14, 0x2, PT ;  /* 0x000000020e00780c */ /* 0x000fda0003f05270 */
[----:B0-----:R-:W-:Y:S05]  /*3c90*/  @P0 BRA `(.L_x_64) ;  /* 0x0000000000040947 */ /* 0x001fea0003800000 */
[----:B------:R-:W-:Y:S01]  /*3ca0*/  BPT.TRAP 0x1 ;  /* 0x000000040000795c */ /* 0x000fe20000300000 */
.L_x_64:
[----:B------:R-:W-:Y:S01]  /*3cb0*/  IMAD R14, R5, 0x3000, R22 ;  /* 0x00003000050e7824 */ /* 0x000fe200078e0216 */
[----:B------:R-:W-:Y:S01]  /*3cc0*/  R2UR UR13, R22 ;  /* 0x00000000160d72ca */ /* 0x000fe200000e0000 */
[----:B------:R-:W-:Y:S01]  /*3cd0*/  VIADD R2, R2, 0xffffffff ;  /* 0xffffffff02027836 */ /* 0x000fe20000000000 */
[----:B------:R-:W-:Y:S01]  /*3ce0*/  R2UR UR9, R23 ;  /* 0x00000000170972ca */ /* 0x000fe200000e0000 */
[----:B------:R-:W-:Y:S01]  /*3cf0*/  UIADD3 UR4, UP0, UR20, 0xf0, URZ ;  /* 0x000000f014047890 */ /* 0x000fe2000ff1e03f */
[----:B------:R-:W-:Y:S01]  /*3d00*/  R2UR UR5, R14 ;  /* 0x000000000e0572ca */ /* 0x000fe200000e0000 */
[----:B------:R-:W-:Y:S01]  /*3d10*/  IMAD R14, R5, 0x200, R12 ;  /* 0x00000200050e7824 */ /* 0x000fe200078e020c */
[----:B------:R-:W-:Y:S01]  /*3d20*/  R2UR UR11, R21 ;  /* 0x00000000150b72ca */ /* 0x000fe200000e0000 */
[----:B------:R-:W-:Y:S01]  /*3d30*/  UIADD3 UR22, UP1, UR20, 0x1f0, URZ ;  /* 0x000001f014167890 */ /* 0x000fe2000ff3e03f */
[----:B------:R-:W-:Y:S01]  /*3d40*/  R2UR UR10, R24 ;  /* 0x00000000180a72ca */ /* 0x000fe200000e0000 */
[----:B------:R-:W-:Y:S01]  /*3d50*/  VIADD R5, R5, 0x1 ;  /* 0x0000000105057836 */ /* 0x000fe20000000000 */
[----:B------:R-:W-:Y:S01]  /*3d60*/  R2UR UR8, R14 ;  /* 0x000000000e0872ca */ /* 0x000fe200000e0000 */
[----:B------:R-:W-:Y:S01]  /*3d70*/  UIADD3.X UR23, URZ, UR21, URZ, UP1, !UPT ;  /* 0x000000153f177290 */ /* 0x000fe20008ffe43f */
[----:B------:R-:W-:Y:S01]  /*3d80*/  R2UR UR12, R3 ;  /* 0x00000000030c72ca */ /* 0x000fe200000e0000 */
[----:B------:R-:W-:Y:S01]  /*3d90*/  UMOV UR6, 0x0 ;  /* 0x0000000000067882 */ /* 0x000fe20000000000 */
[----:B------:R-:W-:Y:S01]  /*3da0*/  R2UR UR18, R20 ;  /* 0x00000000141272ca */ /* 0x000fe200000e0000 */
[----:B------:R-:W-:Y:S01]  /*3db0*/  UMOV UR7, 0x10000000 ;  /* 0x1000000000077882 */ /* 0x000fe20000000000 */
[----:B------:R-:W-:Y:S01]  /*3dc0*/  ISETP.GT.AND P1, PT, R2, 0x1, PT ;  /* 0x000000010200780c */ /* 0x000fe20003f24270 */
[----:B------:R-:W-:Y:S01]  /*3dd0*/  UIADD3 UR14, UR5, 0x200, URZ ;  /* 0x00000200050e7890 */ /* 0x000fe2000fffe03f */
[C---:B------:R-:W-:Y:S01]  /*3de0*/  ISETP.NE.AND P0, PT, R5.reuse, 0x12, PT ;  /* 0x000000120500780c */ /* 0x040fe20003f05270 */
[----:B------:R-:W-:Y:S01]  /*3df0*/  UIADD3.X UR5, URZ, UR21, URZ, UP0, !UPT ;  /* 0x000000153f057290 */ /* 0x000fe200087fe43f */
[----:B------:R-:W-:Y:S01]  /*3e00*/  VIADD R24, R24, 0x40 ;  /* 0x0000004018187836 */ /* 0x000fe20000000000 */
[----:B------:R-:W-:Y:S01]  /*3e10*/  UMOV UR19, 0x30000 ;  /* 0x0003000000137882 */ /* 0x000fe20000000000 */
[----:B------:R-:W-:Y:S01]  /*3e20*/  SEL R15, RZ, 0x1, P0 ;  /* 0x00000001ff0f7807 */ /* 0x000fe20000000000 */
[----:B------:R-:W-:Y:S01]  /*3e30*/  UIADD3 UR13, UR13, UR8, URZ ;  /* 0x000000080d0d7290 */ /* 0x000fe2000fffe03f */
[----:B------:R-:W-:-:S02]  /*3e40*/  SEL R5, R5, RZ, P0 ;  /* 0x000000ff05057207 */ /* 0x000fc40000000000 */
[----:B------:R-:W-:Y:S01]  /*3e50*/  UMOV UR8, UR14 ;  /* 0x0000000e00087c82 */ /* 0x000fe20008000000 */
[----:B------:R-:W-:Y:S01]  /*3e60*/  LOP3.LUT R4, R4, R15, RZ, 0x3c, !PT ;  /* 0x0000000f04047212 */ /* 0x000fe200078e3cff */
[----:B------:R0:W-:Y:S02]  /*3e70*/  UTMALDG.3D [UR8], [UR4], desc[UR6] ;  /* 0x00000608040075b4 */ /* 0x0001e40008011000 */
[----:B0-----:R-:W-:Y:S01]  /*3e80*/  UMOV UR11, UR18 ;  /* 0x00000012000b7c82 */ /* 0x001fe20008000000 */
[----:B------:R-:W-:Y:S02]  /*3e90*/  UMOV UR8, UR13 ;  /* 0x0000000d00087c82 */ /* 0x000fe40008000000 */
[----:B------:R0:W-:Y:S02]  /*3ea0*/  UTMALDG.3D.MULTICAST [UR8], [UR22], UR19, desc[UR6] ;  /* 0x00000608160073b4 */ /* 0x0001e40008011813 */
[----:B0-----:R-:W-:Y:S05]  /*3eb0*/  @P1 BRA `(.L_x_65) ;  /* 0xfffffffc00441947 */ /* 0x001fea000383ffff */
.L_x_62:
[----:B------:R-:W-:Y:S05]  /*3ec0*/  BSYNC B1 ;  /* 0x0000000000017941 */ /* 0x000fea0003800000 */
.L_x_61:
[----:B------:R-:W-:Y:S01]  /*3ed0*/  LOP3.LUT P1, RZ, R9, 0xff, RZ, 0xc0, !PT ;  /* 0x000000ff09ff7812 */ /* 0x000fe2000782c0ff */
[C---:B------:R-:W-:Y:S01]  /*3ee0*/  IMAD.IADD R4, R10.reuse, 0x1, R7 ;  /* 0x000000010a047824 */ /* 0x040fe200078e0207 */
[----:B------:R-:W-:Y:S01]  /*3ef0*/  ULDC.64 UR4, c[0x0][0x650] ;  /* 0x0001940000047ab9 */ /* 0x000fe20000000a00 */
[----:B------:R-:W-:Y:S01]  /*3f00*/  ISETP.GE.U32.AND P2, PT, R10, 0x12, PT ;  /* 0x000000120a00780c */ /* 0x000fe20003f46070 */
[----:B------:R-:W-:Y:S01]  /*3f10*/  BSSY B1, `(.L_x_66) ;  /* 0x000006e000017945 */ /* 0x000fe20003800000 */
[----:B------:R-:W-:Y:S01]  /*3f20*/  IMAD.MOV.U32 R21, RZ, RZ, -0x1 ;  /* 0xffffffffff157424 */ /* 0x000fe200078e00ff */
[----:B------:R-:W-:Y:S01]  /*3f30*/  ISETP.GT.U32.AND P0, PT, R4, 0x11, PT ;  /* 0x000000110400780c */ /* 0x000fe20003f04070 */
[----:B------:R-:W-:Y:S01]  /*3f40*/  IMAD.MOV.U32 R20, RZ, RZ, -0x1 ;  /* 0xffffffffff147424 */ /* 0x000fe200078e00ff */
[----:B------:R-:W-:Y:S02]  /*3f50*/  PRMT R9, RZ, 0x7610, R9 ;  /* 0x00007610ff097816 */ /* 0x000fe40000000009 */
[----:B------:R-:W-:-:S03]  /*3f60*/  ISETP.LT.U32.AND P0, PT, R10, 0x12, P0 ;  /* 0x000000120a00780c */ /* 0x000fc60000701070 */
[----:B------:R-:W0:Y:S01]  /*3f70*/  @P1 S2R R3, SR_CgaCtaId ;  /* 0x0000000000031919 */ /* 0x000e220000008800 */
[----:B------:R-:W-:-:S04]  /*3f80*/  @P1 MOV R2, 0x400 ;  /* 0x0000040000021802 */ /* 0x000fc80000000f00 */
[----:B0-----:R-:W-:Y:S01]  /*3f90*/  @P1 LEA R5, R3, R2, 0x18 ;  /* 0x0000000203051211 */ /* 0x001fe200078ec0ff */
[----:B------:R-:W-:-:S03]  /*3fa0*/  IMAD.WIDE.U32 R2, R4, 0x38e38e39, RZ ;  /* 0x38e38e3904027825 */ /* 0x000fc600078e00ff */
[----:B------:R0:W-:Y:S01]  /*3fb0*/  @P1 SYNCS.ARRIVE.TRANS64.A1T0 RZ, [R5+URZ+0x138], RZ ;  /* 0x000138ff05ff19a7 */ /* 0x0001e2000810003f */
[----:B------:R-:W-:Y:S02]  /*3fc0*/  IADD3 R18, P1, R18, UR36, RZ ;  /* 0x0000002412127c10 */ /* 0x000fe4000ff3e0ff */
[----:B------:R-:W-:Y:S02]  /*3fd0*/  PRMT R2, RZ, 0x7610, R2 ;  /* 0x00007610ff027816 */ /* 0x000fe40000000002 */
[----:B------:R-:W-:Y:S02]  /*3fe0*/  IADD3.X R19, R19, UR42, RZ, P1, !PT ;  /* 0x0000002a13137c10 */ /* 0x000fe40008ffe4ff */
[----:B0-----:R-:W-:Y:S02]  /*3ff0*/  SHF.R.U32.HI R5, RZ, 0x2, R3 ;  /* 0x00000002ff057819 */ /* 0x001fe40000011603 */
[----:B------:R-:W-:Y:S02]  /*4000*/  SEL R3, RZ, 0x1, !P0 ;  /* 0x00000001ff037807 */ /* 0x000fe40004000000 */
[----:B------:R-:W-:Y:S01]  /*4010*/  ISETP.GE.U32.AND P0, PT, R18, UR4, PT ;  /* 0x0000000412007c0c */ /* 0x000fe2000bf06070 */
[----:B------:R-:W-:Y:S01]  /*4020*/  IMAD R7, R5, -0x12, R4 ;  /* 0xffffffee05077824 */ /* 0x000fe200078e0204 */
[----:B------:R-:W-:Y:S01]  /*4030*/  LOP3.LUT R6, R6, R3, RZ, 0x3c, !PT ;  /* 0x0000000306067212 */ /* 0x000fe200078e3cff */
[----:B------:R-:W-:Y:S01]  /*4040*/  IMAD.MOV.U32 R3, RZ, RZ, -0x1 ;  /* 0xffffffffff037424 */ /* 0x000fe200078e00ff */
[----:B------:R-:W-:-:S02]  /*4050*/  ISETP.GE.U32.AND.EX P0, PT, R19, UR5, PT, P0 ;  /* 0x0000000513007c0c */ /* 0x000fc4000bf06100 */
[----:B------:R-:W-:-:S11]  /*4060*/  @P2 LOP3.LUT R6, R6, 0x1, R5, 0x78, !PT ;  /* 0x0000000106062812 */ /* 0x000fd600078e7805 */
[----:B------:R-:W-:Y:S05]  /*4070*/  @P0 BRA `(.L_x_67) ;  /* 0x00000004005c0947 */ /* 0x000fea0003800000 */
[----:B------:R-:W0:Y:S01]  /*4080*/  S2R R15, SR_CTAID.X ;  /* 0x00000000000f7919 */ /* 0x000e220000002500 */
[----:B------:R-:W-:Y:S01]  /*4090*/  ULDC.64 UR4, c[0x0][0x628] ;  /* 0x00018a0000047ab9 */ /* 0x000fe20000000a00 */
[----:B------:R-:W-:Y:S01]  /*40a0*/  ULDC UR7, c[0x0][0x630] ;  /* 0x00018c0000077ab9 */ /* 0x000fe20000000800 */
[----:B------:R-:W-:Y:S01]  /*40b0*/  ISETP.NE.U32.AND P0, PT, RZ, UR4, PT ;  /* 0x00000004ff007c0c */ /* 0x000fe2000bf05070 */
[----:B------:R-:W1:Y:S01]  /*40c0*/  S2R R20, SR_CTAID.Y ;  /* 0x0000000000147919 */ /* 0x000e620000002600 */
[----:B------:R-:W-:Y:S01]  /*40d0*/  ULDC UR8, c[0x0][0x150] ;  /* 0x0000540000087ab9 */ /* 0x000fe20000000800 */
[----:B------:R-:W-:Y:S01]  /*40e0*/  IMAD.MOV.U32 R2, RZ, RZ, R18 ;  /* 0x000000ffff027224 */ /* 0x000fe200078e0012 */
[----:B------:R-:W-:Y:S01]  /*40f0*/  ISETP.NE.AND.EX P0, PT, RZ, UR5, PT, P0 ;  /* 0x00000005ff007c0c */ /* 0x000fe2000bf05300 */
[----:B------:R-:W-:Y:S01]  /*4100*/  IMAD.MOV.U32 R3, RZ, RZ, R19 ;  /* 0x000000ffff037224 */ /* 0x000fe200078e0013 */
[----:B0-----:R-:W-:-:S11]  /*4110*/  I2FP.F32.U32 R22, R15 ;  /* 0x0000000f00167245 */ /* 0x001fd60000201000 */
[----:B------:R-:W-:Y:S05]  /*4120*/  @!P0 BRA `(.L_x_68) ;  /* 0x0000000000288947 */ /* 0x000fea0003800000 */
[----:B------:R-:W-:Y:S02]  /*4130*/  ULDC UR6, c[0x0][0x634] ;  /* 0x00018d0000067ab9 */ /* 0x000fe40000000800 */
[----:B------:R-:W-:-:S05]  /*4140*/  IADD3 R3, P0, R18, UR6, RZ ;  /* 0x0000000612037c10 */ /* 0x000fca000ff1e0ff */
[----:B------:R-:W-:-:S04]  /*4150*/  IMAD.X R21, RZ, RZ, R19, P0 ;  /* 0x000000ffff157224 */ /* 0x000fc800000e0613 */
[----:B------:R-:W-:-:S04]  /*4160*/  IMAD.WIDE.U32 R4, R21, UR4, RZ ;  /* 0x0000000415047c25 */ /* 0x000fc8000f8e00ff */
[----:B------:R-:W-:-:S04]  /*4170*/  IMAD.WIDE.U32 R4, P0, R3, UR5, R4 ;  /* 0x0000000503047c25 */ /* 0x000fc8000f800004 */
[----:B------:R-:W-:-:S04]  /*4180*/  IMAD.WIDE.U32 R2, R3, UR4, RZ ;  /* 0x0000000403027c25 */ /* 0x000fc8000f8e00ff */
[----:B------:R-:W-:Y:S01]  /*4190*/  IMAD.MOV.U32 R2, RZ, RZ, R5 ;  /* 0x000000ffff027224 */ /* 0x000fe200078e0005 */
[----:B------:R-:W-:Y:S01]  /*41a0*/  IADD3 RZ, P1, R3, R4, RZ ;  /* 0x0000000403ff7210 */ /* 0x000fe20007f3e0ff */
[----:B------:R-:W-:-:S04]  /*41b0*/  IMAD.X R3, RZ, RZ, RZ, P0 ;  /* 0x000000ffff037224 */ /* 0x000fc800000e06ff */
[----:B------:R-:W-:-:S08]  /*41c0*/  IMAD.WIDE.U32.X R2, R21, UR5, R2, P1 ;  /* 0x0000000515027c25 */ /* 0x000fd000088e0402 */
.L_x_68:
[--C-:B------:R-:W-:Y:S01]  /*41d0*/  SHF.R.U64 R14, R2, UR7, R3.reuse ;  /* 0x00000007020e7c19 */ /* 0x100fe20008001203 */
[----:B------:R-:W-:Y:S01]  /*41e0*/  FMUL R22, R22, UR8 ;  /* 0x0000000816167c20 */ /* 0x000fe20008400000 */
[----:B------:R-:W-:Y:S01]  /*41f0*/  SHF.R.U32.HI R2, RZ, UR7, R3 ;  /* 0x00000007ff027c19 */ /* 0x000fe20008011603 */
[----:B------:R-:W0:Y:S01]  /*4200*/  LDC R4, c[0x0][0x144] ;  /* 0x00005100ff047b82 */ /* 0x000e220000000800 */
[----:B------:R-:W-:Y:S01]  /*4210*/  IADD3 R21, P0, RZ, -R14, RZ ;  /* 0x8000000eff157210 */ /* 0x000fe20007f1e0ff */
[----:B------:R-:W-:Y:S01]  /*4220*/  ULDC.64 UR4, c[0x0][0x620] ;  /* 0x0001880000047ab9 */ /* 0x000fe20000000a00 */
[----:B-1----:R-:W-:Y:S01]  /*4230*/  I2FP.F32.U32 R3, R20 ;  /* 0x0000001400037245 */ /* 0x002fe20000201000 */
[----:B------:R-:W-:Y:S01]  /*4240*/  ULDC UR6, c[0x0][0x154] ;  /* 0x0000550000067ab9 */ /* 0x000fe20000000800 */
[----:B------:R-:W1:Y:S01]  /*4250*/  F2I.U32.TRUNC.NTZ R22, R22 ;  /* 0x0000001600167305 */ /* 0x000e62000020f000 */
[----:B------:R-:W-:Y:S01]  /*4260*/  IMAD.X R2, RZ, RZ, ~R2, P0 ;  /* 0x000000ffff027224 */ /* 0x000fe200000e0e02 */
[----:B------:R-:W-:Y:S01]  /*4270*/  ISETP.NE.AND P2, PT, R17, 0x1, PT ;  /* 0x000000011100780c */ /* 0x000fe20003f45270 */
[----:B------:R-:W-:Y:S01]  /*4280*/  FMUL R23, R3, UR6 ;  /* 0x0000000603177c20 */ /* 0x000fe20008400000 */
[----:B------:R-:W2:Y:S01]  /*4290*/  LDC R25, c[0x0][0x148] ;  /* 0x00005200ff197b82 */ /* 0x000ea20000000800 */
[----:B------:R-:W-:Y:S01]  /*42a0*/  IMAD R2, R2, UR4, RZ ;  /* 0x0000000402027c24 */ /* 0x000fe2000f8e02ff */
[----:B------:R-:W-:Y:S01]  /*42b0*/  ULDC.64 UR6, c[0x0][0x640] ;  /* 0x0001900000067ab9 */ /* 0x000fe20000000a00 */
[----:B------:R-:W-:Y:S01]  /*42c0*/  IMAD.MOV.U32 R3, RZ, RZ, R19 ;  /* 0x000000ffff037224 */ /* 0x000fe200078e0013 */
[----:B------:R-:W-:Y:S01]  /*42d0*/  ISETP.NE.U32.AND P0, PT, RZ, UR6, PT ;  /* 0x00000006ff007c0c */ /* 0x000fe2000bf05070 */
[----:B------:R-:W-:Y:S01]  /*42e0*/  IMAD R5, R21, UR5, R2 ;  /* 0x0000000515057c24 */ /* 0x000fe2000f8e0202 */
[----:B------:R-:W3:Y:S01]  /*42f0*/  F2I.U32.TRUNC.NTZ R23, R23 ;  /* 0x0000001700177305 */ /* 0x000ee2000020f000 */
[----:B------:R-:W-:Y:S01]  /*4300*/  IMAD.MOV.U32 R2, RZ, RZ, R18 ;  /* 0x000000ffff027224 */ /* 0x000fe200078e0012 */
[----:B------:R-:W-:-:S03]  /*4310*/  ISETP.NE.AND.EX P0, PT, RZ, UR7, PT, P0 ;  /* 0x00000007ff007c0c */ /* 0x000fc6000bf05300 */
[----:B------:R-:W-:Y:S01]  /*4320*/  IMAD.WIDE.U32 R2, R21, UR4, R2 ;  /* 0x0000000415027c25 */ /* 0x000fe2000f8e0002 */
[----:B------:R-:W-:-:S03]  /*4330*/  ULDC UR4, c[0x0][0x618] ;  /* 0x0001860000047ab9 */ /* 0x000fc60000000800 */
[----:B------:R-:W-:Y:S02]  /*4340*/  IMAD.IADD R3, R3, 0x1, R5 ;  /* 0x0000000103037824 */ /* 0x000fe400078e0205 */
[----:B-1----:R-:W-:-:S03]  /*4350*/  IMAD.MOV R22, RZ, RZ, -R22 ;  /* 0x000000ffff167224 */ /* 0x002fc600078e0a16 */
[----:B------:R-:W-:Y:S01]  /*4360*/  SHF.R.U64 R21, R2, UR4, R3 ;  /* 0x0000000402157c19 */ /* 0x000fe20008001203 */
[----:B0-----:R-:W-:Y:S01]  /*4370*/  IMAD R15, R4, R22, R15 ;  /* 0x00000016040f7224 */ /* 0x001fe200078e020f */
[----:B------:R-:W-:Y:S01]  /*4380*/  SHF.R.U32.HI R2, RZ, UR4, R3 ;  /* 0x00000004ff027c19 */ /* 0x000fe20008011603 */
[----:B------:R-:W-:Y:S01]  /*4390*/  ULDC UR4, c[0x0][0x608] ;  /* 0x0001820000047ab9 */ /* 0x000fe20000000800 */
[----:B---3--:R-:W-:Y:S02]  /*43a0*/  IMAD.MOV R4, RZ, RZ, -R23 ;  /* 0x000000ffff047224 */ /* 0x008fe400078e0a17 */
[--C-:B------:R-:W-:Y:S02]  /*43b0*/  SHF.R.U64 R22, R21, UR4, R2.reuse ;  /* 0x0000000415167c19 */ /* 0x100fe40008001202 */
[----:B------:R-:W-:Y:S01]  /*43c0*/  SHF.R.U32.HI R3, RZ, UR4, R2 ;  /* 0x00000004ff037c19 */ /* 0x000fe20008011602 */
[----:B------:R-:W-:Y:S01]  /*43d0*/  ULDC UR4, c[0x0][0x658] ;  /* 0x0001960000047ab9 */ /* 0x000fe20000000800 */
[----:B--2---:R-:W-:-:S02]  /*43e0*/  @P2 IMAD R15, R25, R4, R20 ;  /* 0x00000004190f2224 */ /* 0x004fc400078e0214 */
[--C-:B------:R-:W-:Y:S02]  /*43f0*/  SHF.R.U64 R20, R22, UR4, R3.reuse ;  /* 0x0000000416147c19 */ /* 0x100fe40008001203 */
[----:B------:R-:W-:-:S03]  /*4400*/  SHF.R.U32.HI R23, RZ, UR4, R3 ;  /* 0x00000004ff177c19 */ /* 0x000fc60008011603 */
[----:B------:R-:W-:Y:S02]  /*4410*/  IMAD.MOV.U32 R4, RZ, RZ, R20 ;  /* 0x000000ffff047224 */ /* 0x000fe400078e0014 */
[----:B------:R-:W-:Y:S01]  /*4420*/  IMAD.MOV.U32 R3, RZ, RZ, R23 ;  /* 0x000000ffff037224 */ /* 0x000fe200078e0017 */
[----:B------:R-:W-:Y:S06]  /*4430*/  @!P0 BRA `(.L_x_69) ;  /* 0x00000000002c8947 */ /* 0x000fec0003800000 */
        /* <DEDUP_REMOVED lines=9> */
[----:B------:R-:W-:-:S04]  /*44d0*/  IMAD.WIDE.U32.X R2, R23, UR7, R2, P1 ;  /* 0x0000000717027c25 */ /* 0x000fc800088e0402 */
[----:B------:R-:W-:-:S07]  /*44e0*/  IMAD.MOV.U32 R4, RZ, RZ, R2 ;  /* 0x000000ffff047224 */ /* 0x000fce00078e0002 */
.L_x_69:
[----:B------:R-:W-:Y:S01]  /*44f0*/  ULDC UR4, c[0x0][0x648] ;  /* 0x0001920000047ab9 */ /* 0x000fe20000000800 */
[----:B------:R-:W-:Y:S01]  /*4500*/  LOP3.LUT R2, R22, UR16, RZ, 0xc0, !PT ;  /* 0x0000001016027c12 */ /* 0x000fe2000f8ec0ff */
[----:B------:R-:W-:Y:S01]  /*4510*/  ULDC UR5, c[0x0][0x610] ;  /* 0x0001840000057ab9 */ /* 0x000fe20000000800 */
[----:B------:R-:W-:Y:S01]  /*4520*/  SHF.R.U64 R3, R4, UR4, R3 ;  /* 0x0000000404037c19 */ /* 0x000fe20008001203 */
[----:B------:R-:W-:Y:S01]  /*4530*/  ULDC UR4, c[0x0][0x638] ;  /* 0x00018e0000047ab9 */ /* 0x000fe20000000800 */
[----:B------:R-:W-:-:S03]  /*4540*/  LOP3.LUT R21, R21, UR15, RZ, 0xc0, !PT ;  /* 0x0000000f15157c12 */ /* 0x000fc6000f8ec0ff */
[----:B------:R-:W-:Y:S02]  /*4550*/  IMAD.MOV R5, RZ, RZ, -R3 ;  /* 0x000000ffff057224 */ /* 0x000fe400078e0a03 */
[----:B------:R-:W-:Y:S02]  /*4560*/  IMAD R2, R3, UR17, R2 ;  /* 0x0000001103027c24 */ /* 0x000fe4000f8e0202 */
[----:B------:R-:W-:Y:S01]  /*4570*/  IMAD R20, R5, UR4, R20 ;  /* 0x0000000405147c24 */ /* 0x000fe2000f8e0214 */
[----:B------:R-:W-:Y:S01]  /*4580*/  ULDC UR4, c[0x0][0x600] ;  /* 0x0001800000047ab9 */ /* 0x000fe20000000800 */
[----:B------:R-:W-:Y:S02]  /*4590*/  IMAD R15, R2, UR5, R15 ;  /* 0x00000005020f7c24 */ /* 0x000fe4000f8e020f */
[----:B------:R-:W-:Y:S02]  /*45a0*/  IMAD R4, R20, UR4, R21 ;  /* 0x0000000414047c24 */ /* 0x000fe4000f8e0215 */
[----:B------:R-:W-:-:S02]  /*45b0*/  IMAD.MOV.U32 R2, RZ, RZ, 0x1 ;  /* 0x00000001ff027424 */ /* 0x000fc400078e00ff */
[----:B------:R-:W-:Y:S01]  /*45c0*/  IMAD.MOV.U32 R3, RZ, RZ, R14 ;  /* 0x000000ffff037224 */ /* 0x000fe200078e000e */
[----:B------:R-:W-:Y:S02]  /*45d0*/  SEL R20, R4, R15, !P2 ;  /* 0x0000000f04147207 */ /* 0x000fe40005000000 */
[----:B------:R-:W-:-:S07]  /*45e0*/  SEL R21, R15, R4, !P2 ;  /* 0x000000040f157207 */ /* 0x000fce0005000000 */
.L_x_67:
[----:B------:R-:W-:Y:S05]  /*45f0*/  BSYNC B1 ;  /* 0x0000000000017941 */ /* 0x000fea0003800000 */
.L_x_66:
[----:B------:R-:W-:-:S13]  /*4600*/  LOP3.LUT P0, RZ, R2, 0xff, RZ, 0xc0, !PT ;  /* 0x000000ff02ff7812 */ /* 0x000fda000780c0ff */
[----:B------:R-:W-:Y:S05]  /*4610*/  @P0 BRA `(.L_x_70) ;  /* 0xfffffff400380947 */ /* 0x000fea000383ffff */
[----:B------:R-:W-:Y:S05]  /*4620*/  BSYNC B0 ;  /* 0x0000000000007941 */ /* 0x000fea0003800000 */
.L_x_59:
[----:B------:R-:W-:-:S03]  /*4630*/  UMOV UR4, 0xffffffff ;  /* 0xffffffff00047882 */ /* 0x000fc60000000000 */
[----:B------:R-:W-:Y:S05]  /*4640*/  BRA.DIV UR4, `(.L_x_71) ;  /* 0x0000000e04107947 */ /* 0x000fea000b800000 */
[----:B------:R-:W-:-:S13]  /*4650*/  ELECT P6, URZ, PT ;  /* 0x00000000003f782f */ /* 0x000fda00038c0000 */
.L_x_99:
[----:B------:R-:W-:Y:S04]  /*4660*/  BSSY B0, `(.L_x_72) ;  /* 0x00000a9000007945 */ /* 0x000fe80003800000 */
[----:B------:R-:W-:Y:S05]  /*4670*/  @!P6 BRA `(.L_x_73) ;  /* 0x00000008009ce947 */ /* 0x000fea0003800000 */
[----:B------:R-:W-:-:S04]  /*4680*/  LOP3.LUT R16, R16, 0x2, RZ, 0xfc, !PT ;  /* 0x0000000210107812 */ /* 0x000fc800078efcff */
[----:B------:R-:W-:-:S13]  /*4690*/  ISETP.NE.AND P0, PT, R16, 0x3, PT ;  /* 0x000000031000780c */ /* 0x000fda0003f05270 */
[----:B------:R-:W-:Y:S05]  /*46a0*/  @!P0 BRA `(.L_x_74) ;  /* 0x0000000000048947 */ /* 0x000fea0003800000 */
[----:B------:R-:W-:Y:S01]  /*46b0*/  BPT.TRAP 0x1 ;  /* 0x000000040000795c */ /* 0x000fe20000300000 */
.L_x_74:
[----:B------:R-:W0:Y:S01]  /*46c0*/  S2R R3, SR_CgaCtaId ;  /* 0x0000000000037919 */ /* 0x000e220000008800 */
[----:B------:R-:W-:Y:S02]  /*46d0*/  MOV R0, 0x400 ;  /* 0x0000040000007802 */ /* 0x000fe40000000f00 */
[----:B------:R-:W-:Y:S02]  /*46e0*/  SHF.L.U32 R2, R6, 0x1f, RZ ;  /* 0x0000001f06027819 */ /* 0x000fe400000006ff */
[----:B0-----:R-:W-:-:S05]  /*46f0*/  LEA R0, R3, R0, 0x18 ;  /* 0x0000000003007211 */ /* 0x001fca00078ec0ff */
[----:B------:R-:W-:-:S04]  /*4700*/  VIADD R0, R0, 0x90 ;  /* 0x0000009000007836 */ /* 0x000fc80000000000 */
[C---:B------:R-:W-:Y:S02]  /*4710*/  IMAD R5, R7.reuse, 0x8, R0 ;  /* 0x0000000807057824 */ /* 0x040fe400078e0200 */
[----:B------:R-:W-:Y:S02]  /*4720*/  VIADD R7, R7, 0x1 ;  /* 0x0000000107077836 */ /* 0x000fe40000000000 */
[----:B------:R-:W0:Y:S03]  /*4730*/  SYNCS.PHASECHK.TRANS64.TRYWAIT P0, [R5+URZ], R2 ;  /* 0x00000002050075a7 */ /* 0x000e26000800017f */
[----:B------:R-:W-:-:S04]  /*4740*/  ISETP.NE.AND P1, PT, R7, 0x12, PT ;  /* 0x000000120700780c */ /* 0x000fc80003f25270 */
[----:B------:R-:W-:Y:S02]  /*4750*/  SEL R3, RZ, 0x1, P1 ;  /* 0x00000001ff037807 */ /* 0x000fe40000800000 */
[----:B------:R-:W-:Y:S02]  /*4760*/  SEL R7, R7, RZ, P1 ;  /* 0x000000ff07077207 */ /* 0x000fe40000800000 */
[----:B------:R-:W-:-:S03]  /*4770*/  LOP3.LUT R6, R6, R3, RZ, 0x3c, !PT ;  /* 0x0000000306067212 */ /* 0x000fc600078e3cff */
[----:B------:R-:W-:Y:S01]  /*4780*/  IMAD R9, R7, 0x8, R0 ;  /* 0x0000000807097824 */ /* 0x000fe200078e0200 */
[----:B------:R-:W-:Y:S01]  /*4790*/  SHF.L.U32 R4, R6, 0x1f, RZ ;  /* 0x0000001f06047819 */ /* 0x000fe200000006ff */
[----:B0-----:R-:W-:Y:S06]  /*47a0*/  @!P0 BRA `(.L_x_75) ;  /* 0x0000000800d88947 */ /* 0x001fec0003800000 */
.L_x_100:
[----:B------:R-:W1:Y:S01]  /*47b0*/  SYNCS.PHASECHK.TRANS64.TRYWAIT P0, [R9+URZ], R4 ;  /* 0x00000004090075a7 */ /* 0x000e62000800017f */
[----:B0-----:R-:W-:-:S05]  /*47c0*/  VIADD R2, R7, 0x1 ;  /* 0x0000000107027836 */ /* 0x001fca0000000000 */
[----:B------:R-:W-:-:S04]  /*47d0*/  ISETP.NE.AND P1, PT, R2, 0x12, PT ;  /* 0x000000120200780c */ /* 0x000fc80003f25270 */
[----:B------:R-:W-:Y:S02]  /*47e0*/  SEL R3, RZ, 0x1, P1 ;  /* 0x00000001ff037807 */ /* 0x000fe40000800000 */
[----:B------:R-:W-:Y:S02]  /*47f0*/  SEL R7, R2, RZ, P1 ;  /* 0x000000ff02077207 */ /* 0x000fe40000800000 */
[----:B------:R-:W-:-:S03]  /*4800*/  LOP3.LUT R6, R6, R3, RZ, 0x3c, !PT ;  /* 0x0000000306067212 */ /* 0x000fc600078e3cff */
[----:B------:R-:W-:Y:S01]  /*4810*/  IMAD R8, R7, 0x8, R0 ;  /* 0x0000000807087824 */ /* 0x000fe200078e0200 */
[----:B------:R-:W-:Y:S01]  /*4820*/  SHF.L.U32 R5, R6, 0x1f, RZ ;  /* 0x0000001f06057819 */ /* 0x000fe200000006ff */
[----:B-1----:R-:W-:Y:S06]  /*4830*/  @!P0 BRA `(.L_x_76) ;  /* 0x0000000800c88947 */ /* 0x002fec0003800000 */
.L_x_101:
[----:B------:R-:W1:Y:S01]  /*4840*/  SYNCS.PHASECHK.TRANS64.TRYWAIT P0, [R8+URZ], R5 ;  /* 0x00000005080075a7 */ /* 0x000e62000800017f */
[----:B------:R-:W-:-:S05]  /*4850*/  VIADD R2, R7, 0x1 ;  /* 0x0000000107027836 */ /* 0x000fca0000000000 */
[----:B------:R-:W-:-:S04]  /*4860*/  ISETP.NE.AND P1, PT, R2, 0x12, PT ;  /* 0x000000120200780c */ /* 0x000fc80003f25270 */
[----:B------:R-:W-:Y:S02]  /*4870*/  SEL R3, RZ, 0x1, P1 ;  /* 0x00000001ff037807 */ /* 0x000fe40000800000 */
[----:B------:R-:W-:Y:S02]  /*4880*/  SEL R7, R2, RZ, P1 ;  /* 0x000000ff02077207 */ /* 0x000fe40000800000 */
[----:B------:R-:W-:-:S03]  /*4890*/  LOP3.LUT R6, R6, R3, RZ, 0x3c, !PT ;  /* 0x0000000306067212 */ /* 0x000fc600078e3cff */
[----:B0-----:R-:W-:Y:S01]  /*48a0*/  IMAD R9, R7, 0x8, R0 ;  /* 0x0000000807097824 */ /* 0x001fe200078e0200 */
[----:B------:R-:W-:Y:S01]  /*48b0*/  SHF.L.U32 R4, R6, 0x1f, RZ ;  /* 0x0000001f06047819 */ /* 0x000fe200000006ff */
[----:B-1----:R-:W-:Y:S06]  /*48c0*/  @!P0 BRA `(.L_x_77) ;  /* 0x0000000800b88947 */ /* 0x002fec0003800000 */
.L_x_102:
        /* <DEDUP_REMOVED lines=9> */
.L_x_103:
        /* <DEDUP_REMOVED lines=9> */
.L_x_104:
        /* <DEDUP_REMOVED lines=9> */
.L_x_105:
        /* <DEDUP_REMOVED lines=9> */
.L_x_106:
        /* <DEDUP_REMOVED lines=9> */
.L_x_107:
        /* <DEDUP_REMOVED lines=9> */
.L_x_108:
        /* <DEDUP_REMOVED lines=9> */
.L_x_109:
        /* <DEDUP_REMOVED lines=9> */
.L_x_110:
        /* <DEDUP_REMOVED lines=9> */
.L_x_111:
        /* <DEDUP_REMOVED lines=9> */
.L_x_112:
        /* <DEDUP_REMOVED lines=9> */
.L_x_113:
        /* <DEDUP_REMOVED lines=9> */
.L_x_114:
[----:B------:R-:W1:Y:S01]  /*4f90*/  SYNCS.PHASECHK.TRANS64.TRYWAIT P0, [R9+URZ], R4 ;  /* 0x00000004090075a7 */ /* 0x000e62000800017f */
[----:B------:R-:W-:-:S05]  /*4fa0*/  VIADD R2, R7, 0x1 ;  /* 0x0000000107027836 */ /* 0x000fca0000000000 */
[----:B------:R-:W-:-:S04]  /*4fb0*/  ISETP.NE.AND P1, PT, R2, 0x12, PT ;  /* 0x000000120200780c */ /* 0x000fc80003f25270 */
[----:B------:R-:W-:Y:S02]  /*4fc0*/  SEL R3, RZ, 0x1, P1 ;  /* 0x00000001ff037807 */ /* 0x000fe40000800000 */
[----:B------:R-:W-:Y:S02]  /*4fd0*/  SEL R7, R2, RZ, P1 ;  /* 0x000000ff02077207 */ /* 0x000fe40000800000 */
[----:B------:R-:W-:-:S03]  /*4fe0*/  LOP3.LUT R11, R6, R3, RZ, 0x3c, !PT ;  /* 0x00000003060b7212 */ /* 0x000fc600078e3cff */
[----:B------:R-:W-:Y:S01]  /*4ff0*/  IMAD R6, R7, 0x8, R0 ;  /* 0x0000000807067824 */ /* 0x000fe200078e0200 */
[----:B0-----:R-:W-:Y:S01]  /*5000*/  SHF.L.U32 R5, R11, 0x1f, RZ ;  /* 0x0000001f0b057819 */ /* 0x001fe200000006ff */
[----:B-1----:R-:W-:Y:S06]  /*5010*/  @!P0 BRA `(.L_x_90) ;  /* 0x0000000400e88947 */ /* 0x002fec0003800000 */
.L_x_115:
[----:B------:R-:W1:Y:S01]  /*5020*/  SYNCS.PHASECHK.TRANS64.TRYWAIT P0, [R6+URZ], R5 ;  /* 0x00000005060075a7 */ /* 0x000e62000800017f */
[----:B------:R-:W-:-:S05]  /*5030*/  VIADD R2, R7, 0x1 ;  /* 0x0000000107027836 */ /* 0x000fca0000000000 */
[----:B------:R-:W-:-:S04]  /*5040*/  ISETP.NE.AND P1, PT, R2, 0x12, PT ;  /* 0x000000120200780c */ /* 0x000fc80003f25270 */
[----:B0-----:R-:W-:Y:S02]  /*5050*/  SEL R4, RZ, 0x1, P1 ;  /* 0x00000001ff047807 */ /* 0x001fe40000800000 */
[----:B------:R-:W-:Y:S02]  /*5060*/  SEL R3, R2, RZ, P1 ;  /* 0x000000ff02037207 */ /* 0x000fe40000800000 */
[----:B------:R-:W-:Y:S01]  /*5070*/  LOP3.LUT R4, R11, R4, RZ, 0x3c, !PT ;  /* 0x000000040b047212 */ /* 0x000fe200078e3cff */
[----:B-1----:R-:W-:Y:S06]  /*5080*/  @!P0 BRA `(.L_x_91) ;  /* 0x0000000400e08947 */ /* 0x002fec0003800000 */
.L_x_116:
[----:B------:R-:W-:Y:S01]  /*5090*/  IMAD R3, R3, 0x8, R0 ;  /* 0x0000000803037824 */ /* 0x000fe200078e0200 */
[----:B------:R-:W-:-:S07]  /*50a0*/  SHF.L.U32 R0, R4, 0x1f, RZ ;  /* 0x0000001f04007819 */ /* 0x000fce00000006ff */
.L_x_92:
[----:B-1----:R1:W2:Y:S02]  /*50b0*/  SYNCS.PHASECHK.TRANS64.TRYWAIT P0, [R3+URZ], R0 ;  /* 0x00000000030075a7 */ /* 0x0022a4000800017f */
[----:B--2---:R-:W-:Y:S05]  /*50c0*/  @!P0 NANOSLEEP.SYNCS 0x989680 ;  /* 0x009896800000895d */ /* 0x004fea0003900000 */
[----:B------:R-:W2:Y:S02]  /*50d0*/  @!P0 SYNCS.PHASECHK.TRANS64 P0, [R3+URZ], R0 ;  /* 0x00000000030085a7 */ /* 0x000ea4000800007f */
[----:B--2---:R-:W-:Y:S05]  /*50e0*/  @!P0 BRA `(.L_x_92) ;  /* 0xfffffffc00f08947 */ /* 0x004fea000383ffff */
.L_x_73:
[----:B------:R-:W-:Y:S05]  /*50f0*/  BSYNC B0 ;  /* 0x0000000000007941 */ /* 0x000fea0003800000 */
.L_x_72:
[----:B------:R-:W-:Y:S05]  /*5100*/  EXIT ;  /* 0x000000000000794d */ /* 0x000fea0003800000 */
.L_x_22:
[----:B-1----:R1:W2:Y:S02]  /*5110*/  SYNCS.PHASECHK.TRANS64.TRYWAIT P1, [R3+URZ], R0 ;  /* 0x00000000030075a7 */ /* 0x0022a4000802017f */
[----:B--2---:R-:W-:Y:S05]  /*5120*/  @!P1 NANOSLEEP.SYNCS 0x989680 ;  /* 0x009896800000995d */ /* 0x004fea0003900000 */
[----:B------:R-:W2:Y:S02]  /*5130*/  @!P1 SYNCS.PHASECHK.TRANS64 P1, [R3+URZ], R0 ;  /* 0x00000000030095a7 */ /* 0x000ea4000802007f */
[----:B--2---:R-:W-:Y:S05]  /*5140*/  @!P1 BRA `(.L_x_22) ;  /* 0xfffffffc00f09947 */ /* 0x004fea000383ffff */
[----:B------:R-:W-:Y:S05]  /*5150*/  BRA `(.L_x_21) ;  /* 0xffffffc400e47947 */ /* 0x000fea000383ffff */
.L_x_27:
[----:B-1----:R-:W-:-:S04]  /*5160*/  IMAD.U32 R4, RZ, RZ, UR6 ;  /* 0x00000006ff047e24 */ /* 0x002fc8000f8e00ff */
[----:B------:R1:W2:Y:S03]  /*5170*/  SYNCS.PHASECHK.TRANS64.TRYWAIT P1, [R4+URZ], R3 ;  /* 0x00000003040075a7 */ /* 0x0002a6000802017f */
[----:B--2---:R-:W-:Y:S05]  /*5180*/  @!P1 NANOSLEEP.SYNCS 0x989680 ;  /* 0x009896800000995d */ /* 0x004fea0003900000 */
[----:B------:R-:W2:Y:S02]  /*5190*/  @!P1 SYNCS.PHASECHK.TRANS64 P1, [R4+URZ], R3 ;  /* 0x00000003040095a7 */ /* 0x000ea4000802007f */
[----:B--2---:R-:W-:Y:S05]  /*51a0*/  @!P1 BRA `(.L_x_27) ;  /* 0xfffffffc00ec9947 */ /* 0x004fea000383ffff */
[----:B------:R-:W-:Y:S05]  /*51b0*/  BRA `(.L_x_26) ;  /* 0xffffffc800a87947 */ /* 0x000fea000383ffff */
.L_x_60:
[----:B------:R-:W-:Y:S01]  /*51c0*/  BSSY B1, `(.L_x_93) ;  /* 0x0000006000017945 */ /* 0x000fe20003800000 */
[----:B------:R-:W-:-:S07]  /*51d0*/  IMAD.MOV.U32 R15, RZ, RZ, -0x1 ;  /* 0xffffffffff0f7424 */ /* 0x000fce00078e00ff */
[----:B------:R-:W-:Y:S05]  /*51e0*/  WARPSYNC.COLLECTIVE R15, `(.L_x_94) ;  /* 0x000000000f0c7348 */ /* 0x000fea0003c00000 */
[----:B------:R-:W-:Y:S02]  /*51f0*/  ELECT P6, UR62, PT ;  /* 0x00000000003e782f */ /* 0x000fe400038c0000 */
[----:B------:R-:W-:Y:S01]  /*5200*/  MOV R14, UR62 ;  /* 0x0000003e000e7c02 */ /* 0x000fe20008000f00 */
[----:B------:R-:W-:Y:S10]  /*5210*/  ENDCOLLECTIVE ;  /* 0x000000000000791b */ /* 0x000ff40003800000 */
.L_x_94:
[----:B------:R-:W-:Y:S05]  /*5220*/  BSYNC B1 ;  /* 0x0000000000017941 */ /* 0x000fea0003800000 */
.L_x_93:
[----:B------:R-:W-:Y:S05]  /*5230*/  BRA `(.L_x_95) ;  /* 0xffffffe8003c7947 */ /* 0x000fea000383ffff */
.L_x_63:
[----:B-1----:R1:W2:Y:S02]  /*5240*/  SYNCS.PHASECHK.TRANS64.TRYWAIT P0, [R23+URZ+0x90], R14 ;  /* 0x0000900e170075a7 */ /* 0x0022a4000800017f */
[----:B--2---:R-:W-:Y:S05]  /*5250*/  @!P0 NANOSLEEP.SYNCS 0x989680 ;  /* 0x009896800000895d */ /* 0x004fea0003900000 */
[----:B------:R-:W2:Y:S02]  /*5260*/  @!P0 SYNCS.PHASECHK.TRANS64 P0, [R23+URZ+0x90], R14 ;  /* 0x0000900e170085a7 */ /* 0x000ea4000800007f */
[----:B--2---:R-:W-:Y:S05]  /*5270*/  @!P0 BRA `(.L_x_63) ;  /* 0xfffffffc00f08947 */ /* 0x004fea000383ffff */
[----:B------:R-:W-:Y:S05]  /*5280*/  BRA `(.L_x_96) ;  /* 0xffffffe800747947 */ /* 0x000fea000383ffff */
.L_x_71:
[----:B------:R-:W-:Y:S01]  /*5290*/  BSSY B0, `(.L_x_97) ;  /* 0x0000006000007945 */ /* 0x000fe20003800000 */
[----:B------:R-:W-:-:S07]  /*52a0*/  IMAD.MOV.U32 R15, RZ, RZ, -0x1 ;  /* 0xffffffffff0f7424 */ /* 0x000fce00078e00ff */
[----:B------:R-:W-:Y:S05]  /*52b0*/  WARPSYNC.COLLECTIVE R15, `(.L_x_98) ;  /* 0x000000000f0c7348 */ /* 0x000fea0003c00000 */
[----:B------:R-:W-:Y:S02]  /*52c0*/  ELECT P6, UR62, PT ;  /* 0x00000000003e782f */ /* 0x000fe400038c0000 */
[----:B------:R-:W-:Y:S01]  /*52d0*/  MOV R14, UR62 ;  /* 0x0000003e000e7c02 */ /* 0x000fe20008000f00 */
[----:B------:R-:W-:Y:S10]  /*52e0*/  ENDCOLLECTIVE ;  /* 0x000000000000791b */ /* 0x000ff40003800000 */
.L_x_98:
[----:B------:R-:W-:Y:S05]  /*52f0*/  BSYNC B0 ;  /* 0x0000000000007941 */ /* 0x000fea0003800000 */
.L_x_97:
[----:B------:R-:W-:Y:S05]  /*5300*/  BRA `(.L_x_99) ;  /* 0xfffffff000d47947 */ /* 0x000fea000383ffff */
.L_x_75:
[----:B0-----:R0:W1:Y:S02]  /*5310*/  SYNCS.PHASECHK.TRANS64.TRYWAIT P0, [R5+URZ], R2 ;  /* 0x00000002050075a7 */ /* 0x001064000800017f */
[----:B-1----:R-:W-:Y:S05]  /*5320*/  @!P0 NANOSLEEP.SYNCS 0x989680 ;  /* 0x009896800000895d */ /* 0x002fea0003900000 */
[----:B------:R-:W1:Y:S02]  /*5330*/  @!P0 SYNCS.PHASECHK.TRANS64 P0, [R5+URZ], R2 ;  /* 0x00000002050085a7 */ /* 0x000e64000800007f */
[----:B-1----:R-:W-:Y:S05]  /*5340*/  @!P0 BRA `(.L_x_75) ;  /* 0xfffffffc00f08947 */ /* 0x002fea000383ffff */
[----:B------:R-:W-:Y:S05]  /*5350*/  BRA `(.L_x_100) ;  /* 0xfffffff400147947 */ /* 0x000fea000383ffff */
.L_x_76:
[----:B0-----:R0:W1:Y:S02]  /*5360*/  SYNCS.PHASECHK.TRANS64.TRYWAIT P0, [R9+URZ], R4 ;  /* 0x00000004090075a7 */ /* 0x001064000800017f */
[----:B-1----:R-:W-:Y:S05]  /*5370*/  @!P0 NANOSLEEP.SYNCS 0x989680 ;  /* 0x009896800000895d */ /* 0x002fea0003900000 */
[----:B------:R-:W1:Y:S02]  /*5380*/  @!P0 SYNCS.PHASECHK.TRANS64 P0, [R9+URZ], R4 ;  /* 0x00000004090085a7 */ /* 0x000e64000800007f */
[----:B-1----:R-:W-:Y:S05]  /*5390*/  @!P0 BRA `(.L_x_76) ;  /* 0xfffffffc00f08947 */ /* 0x002fea000383ffff */
[----:B------:R-:W-:Y:S05]  /*53a0*/  BRA `(.L_x_101) ;  /* 0xfffffff400247947 */ /* 0x000fea000383ffff */
.L_x_77:
[----:B0-----:R0:W1:Y:S02]  /*53b0*/  SYNCS.PHASECHK.TRANS64.TRYWAIT P0, [R8+URZ], R5 ;  /* 0x00000005080075a7 */ /* 0x001064000800017f */
[----:B-1----:R-:W-:Y:S05]  /*53c0*/  @!P0 NANOSLEEP.SYNCS 0x989680 ;  /* 0x009896800000895d */ /* 0x002fea0003900000 */
[----:B------:R-:W1:Y:S02]  /*53d0*/  @!P0 SYNCS.PHASECHK.TRANS64 P0, [R8+URZ], R5 ;  /* 0x00000005080085a7 */ /* 0x000e64000800007f */
[----:B-1----:R-:W-:Y:S05]  /*53e0*/  @!P0 BRA `(.L_x_77) ;  /* 0xfffffffc00f08947 */ /* 0x002fea000383ffff */
[----:B------:R-:W-:Y:S05]  /*53f0*/  BRA `(.L_x_102) ;  /* 0xfffffff400347947 */ /* 0x000fea000383ffff */
.L_x_78:
[----:B0-----:R0:W1:Y:S02]  /*5400*/  SYNCS.PHASECHK.TRANS64.TRYWAIT P0, [R9+URZ], R4 ;  /* 0x00000004090075a7 */ /* 0x001064000800017f */
[----:B-1----:R-:W-:Y:S05]  /*5410*/  @!P0 NANOSLEEP.SYNCS 0x989680 ;  /* 0x009896800000895d */ /* 0x002fea0003900000 */
[----:B------:R-:W1:Y:S02]  /*5420*/  @!P0 SYNCS.PHASECHK.TRANS64 P0, [R9+URZ], R4 ;  /* 0x00000004090085a7 */ /* 0x000e64000800007f */
[----:B-1----:R-:W-:Y:S05]  /*5430*/  @!P0 BRA `(.L_x_78) ;  /* 0xfffffffc00f08947 */ /* 0x002fea000383ffff */
[----:B------:R-:W-:Y:S05]  /*5440*/  BRA `(.L_x_103) ;  /* 0xfffffff400447947 */ /* 0x000fea000383ffff */
.L_x_79:
[----:B0-----:R0:W1:Y:S02]  /*5450*/  SYNCS.PHASECHK.TRANS64.TRYWAIT P0, [R8+URZ], R5 ;  /* 0x00000005080075a7 */ /* 0x001064000800017f */
[----:B-1----:R-:W-:Y:S05]  /*5460*/  @!P0 NANOSLEEP.SYNCS 0x989680 ;  /* 0x009896800000895d */ /* 0x002fea0003900000 */
[----:B------:R-:W1:Y:S02]  /*5470*/  @!P0 SYNCS.PHASECHK.TRANS64 P0, [R8+URZ], R5 ;  /* 0x00000005080085a7 */ /* 0x000e64000800007f */
[----:B-1----:R-:W-:Y:S05]  /*5480*/  @!P0 BRA `(.L_x_79) ;  /* 0xfffffffc00f08947 */ /* 0x002fea000383ffff */
[----:B------:R-:W-:Y:S05]  /*5490*/  BRA `(.L_x_104) ;  /* 0xfffffff400547947 */ /* 0x000fea000383ffff */
.L_x_80:
[----:B0-----:R0:W1:Y:S02]  /*54a0*/  SYNCS.PHASECHK.TRANS64.TRYWAIT P0, [R9+URZ], R4 ;  /* 0x00000004090075a7 */ /* 0x001064000800017f */
[----:B-1----:R-:W-:Y:S05]  /*54b0*/  @!P0 NANOSLEEP.SYNCS 0x989680 ;  /* 0x009896800000895d */ /* 0x002fea0003900000 */
[----:B------:R-:W1:Y:S02]  /*54c0*/  @!P0 SYNCS.PHASECHK.TRANS64 P0, [R9+URZ], R4 ;  /* 0x00000004090085a7 */ /* 0x000e64000800007f */
[----:B-1----:R-:W-:Y:S05]  /*54d0*/  @!P0 BRA `(.L_x_80) ;  /* 0xfffffffc00f08947 */ /* 0x002fea000383ffff */
[----:B------:R-:W-:Y:S05]  /*54e0*/  BRA `(.L_x_105) ;  /* 0xfffffff400647947 */ /* 0x000fea000383ffff */
.L_x_81:
[----:B0-----:R0:W1:Y:S02]  /*54f0*/  SYNCS.PHASECHK.TRANS64.TRYWAIT P0, [R8+URZ], R5 ;  /* 0x00000005080075a7 */ /* 0x001064000800017f */
[----:B-1----:R-:W-:Y:S05]  /*5500*/  @!P0 NANOSLEEP.SYNCS 0x989680 ;  /* 0x009896800000895d */ /* 0x002fea0003900000 */
[----:B------:R-:W1:Y:S02]  /*5510*/  @!P0 SYNCS.PHASECHK.TRANS64 P0, [R8+URZ], R5 ;  /* 0x00000005080085a7 */ /* 0x000e64000800007f */
[----:B-1----:R-:W-:Y:S05]  /*5520*/  @!P0 BRA `(.L_x_81) ;  /* 0xfffffffc00f08947 */ /* 0x002fea000383ffff */
[----:B------:R-:W-:Y:S05]  /*5530*/  BRA `(.L_x_106) ;  /* 0xfffffff400747947 */ /* 0x000fea000383ffff */
.L_x_82:
[----:B0-----:R0:W1:Y:S02]  /*5540*/  SYNCS.PHASECHK.TRANS64.TRYWAIT P0, [R9+URZ], R4 ;  /* 0x00000004090075a7 */ /* 0x001064000800017f */
[----:B-1----:R-:W-:Y:S05]  /*5550*/  @!P0 NANOSLEEP.SYNCS 0x989680 ;  /* 0x009896800000895d */ /* 0x002fea0003900000 */
[----:B------:R-:W1:Y:S02]  /*5560*/  @!P0 SYNCS.PHASECHK.TRANS64 P0, [R9+URZ], R4 ;  /* 0x00000004090085a7 */ /* 0x000e64000800007f */
[----:B-1----:R-:W-:Y:S05]  /*5570*/  @!P0 BRA `(.L_x_82) ;  /* 0xfffffffc00f08947 */ /* 0x002fea000383ffff */
[----:B------:R-:W-:Y:S05]  /*5580*/  BRA `(.L_x_107) ;  /* 0xfffffff400847947 */ /* 0x000fea000383ffff */
.L_x_83:
[----:B0-----:R0:W1:Y:S02]  /*5590*/  SYNCS.PHASECHK.TRANS64.TRYWAIT P0, [R8+URZ], R5 ;  /* 0x00000005080075a7 */ /* 0x001064000800017f */
[----:B-1----:R-:W-:Y:S05]  /*55a0*/  @!P0 NANOSLEEP.SYNCS 0x989680 ;  /* 0x009896800000895d */ /* 0x002fea0003900000 */
[----:B------:R-:W1:Y:S02]  /*55b0*/  @!P0 SYNCS.PHASECHK.TRANS64 P0, [R8+URZ], R5 ;  /* 0x00000005080085a7 */ /* 0x000e64000800007f */
[----:B-1----:R-:W-:Y:S05]  /*55c0*/  @!P0 BRA `(.L_x_83) ;  /* 0xfffffffc00f08947 */ /* 0x002fea000383ffff */
[----:B------:R-:W-:Y:S05]  /*55d0*/  BRA `(.L_x_108) ;  /* 0xfffffff400947947 */ /* 0x000fea000383ffff */
.L_x_84:
[----:B0-----:R0:W1:Y:S02]  /*55e0*/  SYNCS.PHASECHK.TRANS64.TRYWAIT P0, [R9+URZ], R4 ;  /* 0x00000004090075a7 */ /* 0x001064000800017f */
[----:B-1----:R-:W-:Y:S05]  /*55f0*/  @!P0 NANOSLEEP.SYNCS 0x989680 ;  /* 0x009896800000895d */ /* 0x002fea0003900000 */
[----:B------:R-:W1:Y:S02]  /*5600*/  @!P0 SYNCS.PHASECHK.TRANS64 P0, [R9+URZ], R4 ;  /* 0x00000004090085a7 */ /* 0x000e64000800007f */
[----:B-1----:R-:W-:Y:S05]  /*5610*/  @!P0 BRA `(.L_x_84) ;  /* 0xfffffffc00f08947 */ /* 0x002fea000383ffff */
[----:B------:R-:W-:Y:S05]  /*5620*/  BRA `(.L_x_109) ;  /* 0xfffffff400a47947 */ /* 0x000fea000383ffff */
.L_x_85:
[----:B0-----:R0:W1:Y:S02]  /*5630*/  SYNCS.PHASECHK.TRANS64.TRYWAIT P0, [R8+URZ], R5 ;  /* 0x00000005080075a7 */ /* 0x001064000800017f */
[----:B-1----:R-:W-:Y:S05]  /*5640*/  @!P0 NANOSLEEP.SYNCS 0x989680 ;  /* 0x009896800000895d */ /* 0x002fea0003900000 */
[----:B------:R-:W1:Y:S02]  /*5650*/  @!P0 SYNCS.PHASECHK.TRANS64 P0, [R8+URZ], R5 ;  /* 0x00000005080085a7 */ /* 0x000e64000800007f */
[----:B-1----:R-:W-:Y:S05]  /*5660*/  @!P0 BRA `(.L_x_85) ;  /* 0xfffffffc00f08947 */ /* 0x002fea000383ffff */
[----:B------:R-:W-:Y:S05]  /*5670*/  BRA `(.L_x_110) ;  /* 0xfffffff400b47947 */ /* 0x000fea000383ffff */
.L_x_86:
[----:B0-----:R0:W1:Y:S02]  /*5680*/  SYNCS.PHASECHK.TRANS64.TRYWAIT P0, [R9+URZ], R4 ;  /* 0x00000004090075a7 */ /* 0x001064000800017f */
[----:B-1----:R-:W-:Y:S05]  /*5690*/  @!P0 NANOSLEEP.SYNCS 0x989680 ;  /* 0x009896800000895d */ /* 0x002fea0003900000 */
[----:B------:R-:W1:Y:S02]  /*56a0*/  @!P0 SYNCS.PHASECHK.TRANS64 P0, [R9+URZ], R4 ;  /* 0x00000004090085a7 */ /* 0x000e64000800007f */
[----:B-1----:R-:W-:Y:S05]  /*56b0*/  @!P0 BRA `(.L_x_86) ;  /* 0xfffffffc00f08947 */ /* 0x002fea000383ffff */
[----:B------:R-:W-:Y:S05]  /*56c0*/  BRA `(.L_x_111) ;  /* 0xfffffff400c47947 */ /* 0x000fea000383ffff */
.L_x_87:
[----:B0-----:R0:W1:Y:S02]  /*56d0*/  SYNCS.PHASECHK.TRANS64.TRYWAIT P0, [R8+URZ], R5 ;  /* 0x00000005080075a7 */ /* 0x001064000800017f */
[----:B-1----:R-:W-:Y:S05]  /*56e0*/  @!P0 NANOSLEEP.SYNCS 0x989680 ;  /* 0x009896800000895d */ /* 0x002fea0003900000 */
[----:B------:R-:W1:Y:S02]  /*56f0*/  @!P0 SYNCS.PHASECHK.TRANS64 P0, [R8+URZ], R5 ;  /* 0x00000005080085a7 */ /* 0x000e64000800007f */
[----:B-1----:R-:W-:Y:S05]  /*5700*/  @!P0 BRA `(.L_x_87) ;  /* 0xfffffffc00f08947 */ /* 0x002fea000383ffff */
[----:B------:R-:W-:Y:S05]  /*5710*/  BRA `(.L_x_112) ;  /* 0xfffffff400d47947 */ /* 0x000fea000383ffff */
.L_x_88:
[----:B0-----:R0:W1:Y:S02]  /*5720*/  SYNCS.PHASECHK.TRANS64.TRYWAIT P0, [R9+URZ], R4 ;  /* 0x00000004090075a7 */ /* 0x001064000800017f */
[----:B-1----:R-:W-:Y:S05]  /*5730*/  @!P0 NANOSLEEP.SYNCS 0x989680 ;  /* 0x009896800000895d */ /* 0x002fea0003900000 */
[----:B------:R-:W1:Y:S02]  /*5740*/  @!P0 SYNCS.PHASECHK.TRANS64 P0, [R9+URZ], R4 ;  /* 0x00000004090085a7 */ /* 0x000e64000800007f */
[----:B-1----:R-:W-:Y:S05]  /*5750*/  @!P0 BRA `(.L_x_88) ;  /* 0xfffffffc00f08947 */ /* 0x002fea000383ffff */
[----:B------:R-:W-:Y:S05]  /*5760*/  BRA `(.L_x_113) ;  /* 0xfffffff400e47947 */ /* 0x000fea000383ffff */
.L_x_89:
[----:B0-----:R0:W1:Y:S02]  /*5770*/  SYNCS.PHASECHK.TRANS64.TRYWAIT P0, [R8+URZ], R5 ;  /* 0x00000005080075a7 */ /* 0x001064000800017f */
[----:B-1----:R-:W-:Y:S05]  /*5780*/  @!P0 NANOSLEEP.SYNCS 0x989680 ;  /* 0x009896800000895d */ /* 0x002fea0003900000 */
[----:B------:R-:W1:Y:S02]  /*5790*/  @!P0 SYNCS.PHASECHK.TRANS64 P0, [R8+URZ], R5 ;  /* 0x00000005080085a7 */ /* 0x000e64000800007f */
[----:B-1----:R-:W-:Y:S05]  /*57a0*/  @!P0 BRA `(.L_x_89) ;  /* 0xfffffffc00f08947 */ /* 0x002fea000383ffff */
[----:B------:R-:W-:Y:S05]  /*57b0*/  BRA `(.L_x_114) ;  /* 0xfffffff400f47947 */ /* 0x000fea000383ffff */
.L_x_90:
[----:B0-----:R0:W1:Y:S02]  /*57c0*/  SYNCS.PHASECHK.TRANS64.TRYWAIT P0, [R9+URZ], R4 ;  /* 0x00000004090075a7 */ /* 0x001064000800017f */
[----:B-1----:R-:W-:Y:S05]  /*57d0*/  @!P0 NANOSLEEP.SYNCS 0x989680 ;  /* 0x009896800000895d */ /* 0x002fea0003900000 */
[----:B------:R-:W1:Y:S02]  /*57e0*/  @!P0 SYNCS.PHASECHK.TRANS64 P0, [R9+URZ], R4 ;  /* 0x00000004090085a7 */ /* 0x000e64000800007f */
[----:B-1----:R-:W-:Y:S05]  /*57f0*/  @!P0 BRA `(.L_x_90) ;  /* 0xfffffffc00f08947 */ /* 0x002fea000383ffff */
[----:B------:R-:W-:Y:S05]  /*5800*/  BRA `(.L_x_115) ;  /* 0xfffffff800047947 */ /* 0x000fea000383ffff */
.L_x_91:
[----:B0-----:R0:W1:Y:S02]  /*5810*/  SYNCS.PHASECHK.TRANS64.TRYWAIT P0, [R6+URZ], R5 ;  /* 0x00000005060075a7 */ /* 0x001064000800017f */
[----:B-1----:R-:W-:Y:S05]  /*5820*/  @!P0 NANOSLEEP.SYNCS 0x989680 ;  /* 0x009896800000895d */ /* 0x002fea0003900000 */
[----:B------:R-:W1:Y:S02]  /*5830*/  @!P0 SYNCS.PHASECHK.TRANS64 P0, [R6+URZ], R5 ;  /* 0x00000005060085a7 */ /* 0x000e64000800007f */
[----:B-1----:R-:W-:Y:S05]  /*5840*/  @!P0 BRA `(.L_x_91) ;  /* 0xfffffffc00f08947 */ /* 0x002fea000383ffff */
[----:B------:R-:W-:Y:S05]  /*5850*/  BRA `(.L_x_116) ;  /* 0xfffffff8000c7947 */ /* 0x000fea000383ffff */
.L_x_117:
[----:B------:R-:W-:-:S00]  /*5860*/  BRA `(.L_x_117) ;  /* 0xfffffffc00fc7947 */ /* 0x000fc0000383ffff */
[----:B------:R-:W-:-:S00]  /*5870*/  NOP ;  /* 0x0000000000007918 */ /* 0x000fc00000000000 */
        /* <DEDUP_REMOVED lines=8> */
.L_x_118:


//--------------------- .nv.global.init           --------------------------
	.section	.nv.global.init,"aw",@progbits
.nv.global.init:
	.type		$str$22,@object
	.size		$str$22,($str$23 - $str$22)
$str$22:
        /*0000*/ 	.byte	0x6b, 0x5f, 0x74, 0x69, 0x6c, 0x65, 0x5f, 0x63, 0x6f, 0x75, 0x6e, 0x74, 0x20, 0x3e, 0x3d, 0x20
        /*0010*/ 	.byte	0x31, 0x00
	.type		$str$23,@object
	.size		$str$23,(__unnamed_1 - $str$23)
$str$23:
        /*0012*/ 	.byte	0x2f, 0x74, 0x6d, 0x70, 0x2f, 0x63, 0x75, 0x74, 0x6c, 0x61, 0x73, 0x73, 0x5f, 0x73, 0x77, 0x65
        /*0022*/ 	.byte	0x65, 0x70, 0x5f, 0x73, 0x72, 0x63, 0x2f, 0x69, 0x6e, 0x63, 0x6c, 0x75, 0x64, 0x65, 0x2f, 0x63
        /*0032*/ 	.byte	0x75, 0x74, 0x6c, 0x61, 0x73, 0x73, 0x2f, 0x67, 0x65, 0x6d, 0x6d, 0x2f, 0x63, 0x6f, 0x6c, 0x6c
        /*0042*/ 	.byte	0x65, 0x63, 0x74, 0x69, 0x76, 0x65, 0x2f, 0x73, 0x6d, 0x39, 0x30, 0x5f, 0x6d, 0x6d, 0x61, 0x5f
        /*0052*/ 	.byte	0x74, 0x6d, 0x61, 0x5f, 0x67, 0x6d, 0x6d, 0x61, 0x5f, 0x73, 0x73, 0x5f, 0x77, 0x61, 0x72, 0x70
        /*0062*/ 	.byte	0x73, 0x70, 0x65, 0x63, 0x69, 0x61, 0x6c, 0x69, 0x7a, 0x65, 0x64, 0x2e, 0x68, 0x70, 0x70, 0x00
	.type		__unnamed_1,@object
	.size		__unnamed_1,(.L_0 - __unnamed_1)
__unnamed_1:
        /*0072*/ 	.byte	0x76, 0x6f, 0x69, 0x64, 0x20, 0x63, 0x75, 0x74, 0x6c, 0x61, 0x73, 0x73, 0x3a, 0x3a, 0x67, 0x65
        /* <DEDUP_REMOVED lines=172> */
        /*0b42*/ 	.byte	0x74, 0x79, 0x5d, 0x00
.L_0:


//--------------------- .nv.shared._ZN7cutlass13device_kernelINS_4gemm6kernel13GemmUniversalIN4cute5tupleIJiiiiEEENS1_10collective13CollectiveMmaINS1_34MainloopSm90TmaGmmaWarpSpecializedILi18ENS5_IJNS4_1CILi2EEENSA_ILi1EEESC_EEENS1_35KernelTmaWarpSpecializedCooperativeEEENS5_IJNSA_ILi192EEENSA_ILi8EEENSA_ILi64EEEEEEaNS5_IJlSC_lEEEaSK_NS4_8TiledMMAINS4_8MMA_AtomIJNS4_4SM904GMMA25MMA_64x8x32_S32S8S8_SS_TNEEEENS4_6LayoutISD_NS5_IJSC_NSA_ILi0EEESS_EEEEENS5_IJNS4_10UnderscoreESV_SV_EEEEENS4_13SM90_TMA_LOADENS4_14ComposedLayoutINS4_7SwizzleILi2ELi4ELi3EEENS4_18smem_ptr_flag_bitsILi8EEENSR_INS5_IJSH_SI_EEENS5_IJSI_SC_EEEEEEEvNS4_8identityENS4_23SM90_TMA_LOAD_MULTICASTES17_vS18_EENS_8epilogue10collective6detail29Sm90TmaWarpSpecializedAdapterINS1C_15DefaultEpilogueIaSK_SK_NS1B_6thread17LinearCombinationIaLi1EiiLNS1G_9ScaleType4KindE0ELNS_15FloatRoundStyleE2EaEENS1_15EpilogueDefaultEEEEEvvEEEEvNT_6ParamsE --------------------------
	.section	.nv.shared._ZN7cutlass13device_kernelINS_4gemm6kernel13GemmUniversalIN4cute5tupleIJiiiiEEENS1_10collective13CollectiveMmaINS1_34MainloopSm90TmaGmmaWarpSpecializedILi18ENS5_IJNS4_1CILi2EEENSA_ILi1EEESC_EEENS1_35KernelTmaWarpSpecializedCooperativeEEENS5_IJNSA_ILi192EEENSA_ILi8EEENSA_ILi64EEEEEEaNS5_IJlSC_lEEEaSK_NS4_8TiledMMAINS4_8MMA_AtomIJNS4_4SM904GMMA25MMA_64x8x32_S32S8S8_SS_TNEEEENS4_6LayoutISD_NS5_IJSC_NSA_ILi0EEESS_EEEEENS5_IJNS4_10UnderscoreESV_SV_EEEEENS4_13SM90_TMA_LOADENS4_14ComposedLayoutINS4_7SwizzleILi2ELi4ELi3EEENS4_18smem_ptr_flag_bitsILi8EEENSR_INS5_IJSH_SI_EEENS5_IJSI_SC_EEEEEEEvNS4_8identityENS4_23SM90_TMA_LOAD_MULTICASTES17_vS18_EENS_8epilogue10collective6detail29Sm90TmaWarpSpecializedAdapterINS1C_15DefaultEpilogueIaSK_SK_NS1B_6thread17LinearCombinationIaLi1EiiLNS1G_9ScaleType4KindE0ELNS_15FloatRoundStyleE2EaEENS1_15EpilogueDefaultEEEEEvvEEEEvNT_6ParamsE,"aw",@nobits
	.sectionflags	@""
	.align	16
	.zero		1024


//--------------------- .nv.shared.reserved.0     --------------------------
	.section	.nv.shared.reserved.0,"aw",@nobits
	.weak		__nv_reservedSMEM_offset_0_alias
	.size		__nv_reservedSMEM_offset_0_alias, 0, 0
	.other		__nv_reservedSMEM_offset_0_alias,@"STO_CUDA_RESERVED_SHARED STV_DEFAULT"
__nv_reservedSMEM_offset_0_alias:
	.zero		0


//--------------------- .nv.global                --------------------------
	.section	.nv.global,"aw",@nobits
.nv.global:
	.type		_ZN40_INTERNAL_cedff375_4_k_cu_2307daa1_101874cute1_E,@object
	.size		_ZN40_INTERNAL_cedff375_4_k_cu_2307daa1_101874cute1_E,(_ZN40_INTERNAL_cedff375_4_k_cu_2307daa1_101874cuda3std3__45__cpo6cbeginE - _ZN40_INTERNAL_cedff375_4_k_cu_2307daa1_101874cute1_E)
_ZN40_INTERNAL_cedff375_4_k_cu_2307daa1_101874cute1_E:
	.zero		1
	.type		_ZN40_INTERNAL_cedff375_4_k_cu_2307daa1_101874cuda3std3__45__cpo6cbeginE,@object
	.size		_ZN40_INTERNAL_cedff375_4_k_cu_2307daa1_101874cuda3std3__45__cpo6cbeginE,(_ZN40_INTERNAL_cedff375_4_k_cu_2307daa1_101874cuda3std3__48in_placeE - _ZN40_INTERNAL_cedff375_4_k_cu_2307daa1_101874cuda3std3__45__cpo6cbeginE)
_ZN40_INTERNAL_cedff375_4_k_cu_2307daa1_101874cuda3std3__45__cpo6cbeginE:
	.zero		1
	.type		_ZN40_INTERNAL_cedff375_4_k_cu_2307daa1_101874cuda3std3__48in_placeE,@object
	.size		_ZN40_INTERNAL_cedff375_4_k_cu_2307daa1_101874cuda3std3__48in_placeE,(_ZN40_INTERNAL_cedff375_4_k_cu_2307daa1_101874cuda3std6ranges3__45__cpo9iter_moveE - _ZN40_INTERNAL_cedff375_4_k_cu_2307daa1_101874cuda3std3__48in_placeE)
_ZN40_INTERNAL_cedff375_4_k_cu_2307daa1_101874cuda3std3__48in_placeE:
	.zero		1
	.type		_ZN40_INTERNAL_cedff375_4_k_cu_2307daa1_101874cuda3std6ranges3__45__cpo9iter_moveE,@object
	.size		_ZN40_INTERNAL_cedff375_4_k_cu_2307daa1_101874cuda3std6ranges3__45__cpo9iter_moveE,(_ZN40_INTERNAL_cedff375_4_k_cu_2307daa1_101874cuda3std3__45__cpo5beginE - _ZN40_INTERNAL_cedff375_4_k_cu_2307daa1_101874cuda3std6ranges3__45__cpo9iter_moveE)
_ZN40_INTERNAL_cedff375_4_k_cu_2307daa1_101874cuda3std6ranges3__45__cpo9iter_moveE:
	.zero		1
	.type		_ZN40_INTERNAL_cedff375_4_k_cu_2307daa1_101874cuda3std3__45__cpo5beginE,@object
	.size		_ZN40_INTERNAL_cedff375_4_k_cu_2307daa1_101874cuda3std3__45__cpo5beginE,(_ZN40_INTERNAL_cedff375_4_k_cu_2307daa1_101874cuda3std3__442_GLOBAL__N__cedff375_4_k_cu_2307daa1_101876ignoreE - _ZN40_INTERNAL_cedff375_4_k_cu_2307daa1_101874cuda3std3__45__cpo5beginE)
_ZN40_INTERNAL_cedff375_4_k_cu_2307daa1_101874cuda3std3__45__cpo5beginE:
	.zero		1
	.type		_ZN40_INTERNAL_cedff375_4_k_cu_2307daa1_101874cuda3std3__442_GLOBAL__N__cedff375_4_k_cu_2307daa1_101876ignoreE,@object
	.size		_ZN40_INTERNAL_cedff375_4_k_cu_2307daa1_101874cuda3std3__442_GLOBAL__N__cedff375_4_k_cu_2307daa1_101876ignoreE,(_ZN40_INTERNAL_cedff375_4_k_cu_2307daa1_101874cute7productE - _ZN40_INTERNAL_cedff375_4_k_cu_2307daa1_101874cuda3std3__442_GLOBAL__N__cedff375_4_k_cu_2307daa1_101876ignoreE)
_ZN40_INTERNAL_cedff375_4_k_cu_2307daa1_101874cuda3std3__442_GLOBAL__N__cedff375_4_k_cu_2307daa1_101876ignoreE:
	.zero		1
	.type		_ZN40_INTERNAL_cedff375_4_k_cu_2307daa1_101874cute7productE,@object
	.size		_ZN40_INTERNAL_cedff375_4_k_cu_2307daa1_101874cute7productE,(_ZN40_INTERNAL_cedff375_4_k_cu_2307daa1_101874cuda3std3__45__cpo3endE - _ZN40_INTERNAL_cedff375_4_k_cu_2307daa1_101874cute7productE)
_ZN40_INTERNAL_cedff375_4_k_cu_2307daa1_101874cute7productE:
	.zero		1
	.type		_ZN40_INTERNAL_cedff375_4_k_cu_2307daa1_101874cuda3std3__45__cpo3endE,@object
	.size		_ZN40_INTERNAL_cedff375_4_k_cu_2307daa1_101874cuda3std3__45__cpo3endE,(_ZN40_INTERNAL_cedff375_4_k_cu_2307daa1_101874cuda3std3__419piecewise_constructE - _ZN40_INTERNAL_cedff375_4_k_cu_2307daa1_101874cuda3std3__45__cpo3endE)
_ZN40_INTERNAL_cedff375_4_k_cu_2307daa1_101874cuda3std3__45__cpo3endE:
	.zero		1
	.type		_ZN40_INTERNAL_cedff375_4_k_cu_2307daa1_101874cuda3std3__419piecewise_constructE,@object
	.size		_ZN40_INTERNAL_cedff375_4_k_cu_2307daa1_101874cuda3std3__419piecewise_constructE,(_ZN40_INTERNAL_cedff375_4_k_cu_2307daa1_101874cuda3std3__45__cpo4cendE - _ZN40_INTERNAL_cedff375_4_k_cu_2307daa1_101874cuda3std3__419piecewise_constructE)
_ZN40_INTERNAL_cedff375_4_k_cu_2307daa1_101874cuda3std3__419piecewise_constructE:
	.zero		1
	.type		_ZN40_INTERNAL_cedff375_4_k_cu_2307daa1_101874cuda3std3__45__cpo4cendE,@object
	.size		_ZN40_INTERNAL_cedff375_4_k_cu_2307daa1_101874cuda3std3__45__cpo4cendE,(_ZN40_INTERNAL_cedff375_4_k_cu_2307daa1_101874cuda3std6ranges3__45__cpo4swapE - _ZN40_INTERNAL_cedff375_4_k_cu_2307daa1_101874cuda3std3__45__cpo4cendE)
_ZN40_INTERNAL_cedff375_4_k_cu_2307daa1_101874cuda3std3__45__cpo4cendE:
	.zero		1
	.type		_ZN40_INTERNAL_cedff375_4_k_cu_2307daa1_101874cuda3std6ranges3__45__cpo4swapE,@object
	.size		_ZN40_INTERNAL_cedff375_4_k_cu_2307daa1_101874cuda3std6ranges3__45__cpo4swapE,(.L_8 - _ZN40_INTERNAL_cedff375_4_k_cu_2307daa1_101874cuda3std6ranges3__45__cpo4swapE)
_ZN40_INTERNAL_cedff375_4_k_cu_2307daa1_101874cuda3std6ranges3__45__cpo4swapE:
	.zero		1
.L_8:


//--------------------- .nv.constant0._ZN7cutlass13device_kernelINS_4gemm6kernel13GemmUniversalIN4cute5tupleIJiiiiEEENS1_10collective13CollectiveMmaINS1_34MainloopSm90TmaGmmaWarpSpecializedILi18ENS5_IJNS4_1CILi2EEENSA_ILi1EEESC_EEENS1_35KernelTmaWarpSpecializedCooperativeEEENS5_IJNSA_ILi192EEENSA_ILi8EEENSA_ILi64EEEEEEaNS5_IJlSC_lEEEaSK_NS4_8TiledMMAINS4_8MMA_AtomIJNS4_4SM904GMMA25MMA_64x8x32_S32S8S8_SS_TNEEEENS4_6LayoutISD_NS5_IJSC_NSA_ILi0EEESS_EEEEENS5_IJNS4_10UnderscoreESV_SV_EEEEENS4_13SM90_TMA_LOADENS4_14ComposedLayoutINS4_7SwizzleILi2ELi4ELi3EEENS4_18smem_ptr_flag_bitsILi8EEENSR_INS5_IJSH_SI_EEENS5_IJSI_SC_EEEEEEEvNS4_8identityENS4_23SM90_TMA_LOAD_MULTICASTES17_vS18_EENS_8epilogue10collective6detail29Sm90TmaWarpSpecializedAdapterINS1C_15DefaultEpilogueIaSK_SK_NS1B_6thread17LinearCombinationIaLi1EiiLNS1G_9ScaleType4KindE0ELNS_15FloatRoundStyleE2EaEENS1_15EpilogueDefaultEEEEEvvEEEEvNT_6ParamsE --------------------------
	.section	.nv.constant0._ZN7cutlass13device_kernelINS_4gemm6kernel13GemmUniversalIN4cute5tupleIJiiiiEEENS1_10collective13CollectiveMmaINS1_34MainloopSm90TmaGmmaWarpSpecializedILi18ENS5_IJNS4_1CILi2EEENSA_ILi1EEESC_EEENS1_35KernelTmaWarpSpecializedCooperativeEEENS5_IJNSA_ILi192EEENSA_ILi8EEENSA_ILi64EEEEEEaNS5_IJlSC_lEEEaSK_NS4_8TiledMMAINS4_8MMA_AtomIJNS4_4SM904GMMA25MMA_64x8x32_S32S8S8_SS_TNEEEENS4_6LayoutISD_NS5_IJSC_NSA_ILi0EEESS_EEEEENS5_IJNS4_10UnderscoreESV_SV_EEEEENS4_13SM90_TMA_LOADENS4_14ComposedLayoutINS4_7SwizzleILi2ELi4ELi3EEENS4_18smem_ptr_flag_bitsILi8EEENSR_INS5_IJSH_SI_EEENS5_IJSI_SC_EEEEEEEvNS4_8identityENS4_23SM90_TMA_LOAD_MULTICASTES17_vS18_EENS_8epilogue10collective6detail29Sm90TmaWarpSpecializedAdapterINS1C_15DefaultEpilogueIaSK_SK_NS1B_6thread17LinearCombinationIaLi1EiiLNS1G_9ScaleType4KindE0ELNS_15FloatRoundStyleE2EaEENS1_15EpilogueDefaultEEEEEvvEEEEvNT_6ParamsE,"a",@progbits
	.sectionflags	@""
	.align	4
.nv.constant0._ZN7cutlass13device_kernelINS_4gemm6kernel13GemmUniversalIN4cute5tupleIJiiiiEEENS1_10collective13CollectiveMmaINS1_34MainloopSm90TmaGmmaWarpSpecializedILi18ENS5_IJNS4_1CILi2EEENSA_ILi1EEESC_EEENS1_35KernelTmaWarpSpecializedCooperativeEEENS5_IJNSA_ILi192EEENSA_ILi8EEENSA_ILi64EEEEEEaNS5_IJlSC_lEEEaSK_NS4_8TiledMMAINS4_8MMA_AtomIJNS4_4SM904GMMA25MMA_64x8x32_S32S8S8_SS_TNEEEENS4_6LayoutISD_NS5_IJSC_NSA_ILi0EEESS_EEEEENS5_IJNS4_10UnderscoreESV_SV_EEEEENS4_13SM90_TMA_LOADENS4_14ComposedLayoutINS4_7SwizzleILi2ELi4ELi3EEENS4_18smem_ptr_flag_bitsILi8EEENSR_INS5_IJSH_SI_EEENS5_IJSI_SC_EEEEEEEvNS4_8identityENS4_23SM90_TMA_LOAD_MULTICASTES17_vS18_EENS_8epilogue10collective6detail29Sm90TmaWarpSpecializedAdapterINS1C_15DefaultEpilogueIaSK_SK_NS1B_6thread17LinearCombinationIaLi1EiiLNS1G_9ScaleType4KindE0ELNS_15FloatRoundStyleE2EaEENS1_15EpilogueDefaultEEEEEvvEEEEvNT_6ParamsE:
	.zero		1664


//--------------------- SYMBOLS --------------------------

	.type		.nv.reservedSmem.offset0,@object
	.size		.nv.reservedSmem.offset0,0x4
	.type		__assertfail,@function
